	.target	sm_90a

	.elftype	@"ET_EXEC"


//--------------------- .note.nv.tkinfo           --------------------------
	.section	.note.nv.tkinfo,"",@"SHT_NOTE"
	.sectionflags	@"SHF_NOTE_NV_TKINFO"
	.tkinfo
        /*0018*/ 	.word	0x00000002
        /*0030*/ 	.string	""
        /*0030*/ 	.string	"ptxas"
        /*0030*/ 	.string	"Cuda compilation tools, release 13.0, V13.0.88"
        /*0030*/ 	.string	"Build cuda_13.0.r13.0/compiler.36424714_0"
        /*0030*/ 	.string	"-arch sm_90a -m 64 "



//--------------------- .note.nv.cuinfo           --------------------------
	.section	.note.nv.cuinfo,"",@"SHT_NOTE"
	.sectionflags	@"SHF_NOTE_NV_CUINFO"
        /*0018*/ 	.short	0x0002
        /*001a*/ 	.short	0x005a
        /*001c*/ 	.short	0x0082
	.zero		2


//--------------------- .nv.info                  --------------------------
	.section	.nv.info,"",@"SHT_CUDA_INFO"
	.align	4


	//----- nvinfo : EIATTR_REGCOUNT
	.align		4
        /*0000*/ 	.byte	0x04, 0x2f
        /*0002*/ 	.short	(.L_12 - .L_11)
	.align		4
.L_11:
        /*0004*/ 	.word	index@(_ZN7cutlass13device_kernelINS_4gemm6kernel13GemmUniversalIN4cute5tupleIJiiiiEEENS1_10collective13CollectiveMmaINS1_37MainloopSm90TmaGmmaWarpSpecializedFP8ILi5ENS5_IJNS4_1CILi2EEENSA_ILi1EEESC_EEENS1_32KernelTmaWarpSpecializedPingpongEEENS5_IJNSA_ILi64EEENSA_ILi128EEESG_EEENS_12float_e5m2_tENS5_IJlSC_lEEESJ_SK_NS4_8TiledMMAINS4_8MMA_AtomIJNS4_4SM904GMMA31MMA_64x128x32_F32E5M2E5M2_SS_TNILNSO_7ScaleInE1ELSQ_1EEEEEENS4_6LayoutINS5_IJSC_SC_SC_EEENS5_IJNSA_ILi0EEESV_SV_EEEEENS5_IJNS4_10UnderscoreESY_SY_EEEEENS4_13SM90_TMA_LOADENS4_14ComposedLayoutINS4_7SwizzleILi2ELi4ELi3EEENS4_18smem_ptr_flag_bitsILi8EEENST_INS5_IJNSA_ILi8EEESG_EEENS5_IJSG_SC_EEEEEEEvNS4_8identityENS4_23SM90_TMA_LOAD_MULTICASTES1B_vS1C_EENS_8epilogue10collective6detail29Sm90TmaWarpSpecializedAdapterINS1G_15DefaultEpilogueISJ_SK_SK_NS1F_6thread17LinearCombinationISJ_Li1EffLNS1K_9ScaleType4KindE0ELNS_15FloatRoundStyleE2ESJ_EENS1_15EpilogueDefaultEEEEEvvEEEEvNT_6ParamsE)
        /*0008*/ 	.word	0x000000a8


	//----- nvinfo : EIATTR_FRAME_SIZE
	.align		4
.L_12:
        /*000c*/ 	.byte	0x04, 0x11
        /*000e*/ 	.short	(.L_14 - .L_13)
	.align		4
.L_13:
        /*0010*/ 	.word	index@(_ZN7cutlass13device_kernelINS_4gemm6kernel13GemmUniversalIN4cute5tupleIJiiiiEEENS1_10collective13CollectiveMmaINS1_37MainloopSm90TmaGmmaWarpSpecializedFP8ILi5ENS5_IJNS4_1CILi2EEENSA_ILi1EEESC_EEENS1_32KernelTmaWarpSpecializedPingpongEEENS5_IJNSA_ILi64EEENSA_ILi128EEESG_EEENS_12float_e5m2_tENS5_IJlSC_lEEESJ_SK_NS4_8TiledMMAINS4_8MMA_AtomIJNS4_4SM904GMMA31MMA_64x128x32_F32E5M2E5M2_SS_TNILNSO_7ScaleInE1ELSQ_1EEEEEENS4_6LayoutINS5_IJSC_SC_SC_EEENS5_IJNSA_ILi0EEESV_SV_EEEEENS5_IJNS4_10UnderscoreESY_SY_EEEEENS4_13SM90_TMA_LOADENS4_14ComposedLayoutINS4_7SwizzleILi2ELi4ELi3EEENS4_18smem_ptr_flag_bitsILi8EEENST_INS5_IJNSA_ILi8EEESG_EEENS5_IJSG_SC_EEEEEEEvNS4_8identityENS4_23SM90_TMA_LOAD_MULTICASTES1B_vS1C_EENS_8epilogue10collective6detail29Sm90TmaWarpSpecializedAdapterINS1G_15DefaultEpilogueISJ_SK_SK_NS1F_6thread17LinearCombinationISJ_Li1EffLNS1K_9ScaleType4KindE0ELNS_15FloatRoundStyleE2ESJ_EENS1_15EpilogueDefaultEEEEEvvEEEEvNT_6ParamsE)
        /*0014*/ 	.word	0x00000000


	//----- nvinfo : EIATTR_MIN_STACK_SIZE
	.align		4
.L_14:
        /*0018*/ 	.byte	0x04, 0x12
        /*001a*/ 	.short	(.L_16 - .L_15)
	.align		4
.L_15:
        /*001c*/ 	.word	index@(_ZN7cutlass13device_kernelINS_4gemm6kernel13GemmUniversalIN4cute5tupleIJiiiiEEENS1_10collective13CollectiveMmaINS1_37MainloopSm90TmaGmmaWarpSpecializedFP8ILi5ENS5_IJNS4_1CILi2EEENSA_ILi1EEESC_EEENS1_32KernelTmaWarpSpecializedPingpongEEENS5_IJNSA_ILi64EEENSA_ILi128EEESG_EEENS_12float_e5m2_tENS5_IJlSC_lEEESJ_SK_NS4_8TiledMMAINS4_8MMA_AtomIJNS4_4SM904GMMA31MMA_64x128x32_F32E5M2E5M2_SS_TNILNSO_7ScaleInE1ELSQ_1EEEEEENS4_6LayoutINS5_IJSC_SC_SC_EEENS5_IJNSA_ILi0EEESV_SV_EEEEENS5_IJNS4_10UnderscoreESY_SY_EEEEENS4_13SM90_TMA_LOADENS4_14ComposedLayoutINS4_7SwizzleILi2ELi4ELi3EEENS4_18smem_ptr_flag_bitsILi8EEENST_INS5_IJNSA_ILi8EEESG_EEENS5_IJSG_SC_EEEEEEEvNS4_8identityENS4_23SM90_TMA_LOAD_MULTICASTES1B_vS1C_EENS_8epilogue10collective6detail29Sm90TmaWarpSpecializedAdapterINS1G_15DefaultEpilogueISJ_SK_SK_NS1F_6thread17LinearCombinationISJ_Li1EffLNS1K_9ScaleType4KindE0ELNS_15FloatRoundStyleE2ESJ_EENS1_15EpilogueDefaultEEEEEvvEEEEvNT_6ParamsE)
        /*0020*/ 	.word	0x00000000
.L_16:


//--------------------- .nv.compat                --------------------------
	.section	.nv.compat,"",@"SHT_CUDA_COMPAT_INFO"
	.align	4
        /*0000*/ 	.byte	0x02, 0x09, 0x01, 0x00, 0x02, 0x02, 0x04, 0x00, 0x02, 0x05, 0x05, 0x00, 0x03, 0x07, 0x01, 0x01
        /*0010*/ 	.byte	0x02, 0x03, 0x01, 0x00, 0x02, 0x06, 0x01, 0x00, 0x04, 0x0b, 0x08, 0x00, 0x00, 0x00, 0x00, 0x00
        /*0020*/ 	.byte	0x00, 0x00, 0x00, 0x00


//--------------------- .nv.info._ZN7cutlass13device_kernelINS_4gemm6kernel13GemmUniversalIN4cute5tupleIJiiiiEEENS1_10collective13CollectiveMmaINS1_37MainloopSm90TmaGmmaWarpSpecializedFP8ILi5ENS5_IJNS4_1CILi2EEENSA_ILi1EEESC_EEENS1_32KernelTmaWarpSpecializedPingpongEEENS5_IJNSA_ILi64EEENSA_ILi128EEESG_EEENS_12float_e5m2_tENS5_IJlSC_lEEESJ_SK_NS4_8TiledMMAINS4_8MMA_AtomIJNS4_4SM904GMMA31MMA_64x128x32_F32E5M2E5M2_SS_TNILNSO_7ScaleInE1ELSQ_1EEEEEENS4_6LayoutINS5_IJSC_SC_SC_EEENS5_IJNSA_ILi0EEESV_SV_EEEEENS5_IJNS4_10UnderscoreESY_SY_EEEEENS4_13SM90_TMA_LOADENS4_14ComposedLayoutINS4_7SwizzleILi2ELi4ELi3EEENS4_18smem_ptr_flag_bitsILi8EEENST_INS5_IJNSA_ILi8EEESG_EEENS5_IJSG_SC_EEEEEEEvNS4_8identityENS4_23SM90_TMA_LOAD_MULTICASTES1B_vS1C_EENS_8epilogue10collective6detail29Sm90TmaWarpSpecializedAdapterINS1G_15DefaultEpilogueISJ_SK_SK_NS1F_6thread17LinearCombinationISJ_Li1EffLNS1K_9ScaleType4KindE0ELNS_15FloatRoundStyleE2ESJ_EENS1_15EpilogueDefaultEEEEEvvEEEEvNT_6ParamsE --------------------------
	.section	.nv.info._ZN7cutlass13device_kernelINS_4gemm6kernel13GemmUniversalIN4cute5tupleIJiiiiEEENS1_10collective13CollectiveMmaINS1_37MainloopSm90TmaGmmaWarpSpecializedFP8ILi5ENS5_IJNS4_1CILi2EEENSA_ILi1EEESC_EEENS1_32KernelTmaWarpSpecializedPingpongEEENS5_IJNSA_ILi64EEENSA_ILi128EEESG_EEENS_12float_e5m2_tENS5_IJlSC_lEEESJ_SK_NS4_8TiledMMAINS4_8MMA_AtomIJNS4_4SM904GMMA31MMA_64x128x32_F32E5M2E5M2_SS_TNILNSO_7ScaleInE1ELSQ_1EEEEEENS4_6LayoutINS5_IJSC_SC_SC_EEENS5_IJNSA_ILi0EEESV_SV_EEEEENS5_IJNS4_10UnderscoreESY_SY_EEEEENS4_13SM90_TMA_LOADENS4_14ComposedLayoutINS4_7SwizzleILi2ELi4ELi3EEENS4_18smem_ptr_flag_bitsILi8EEENST_INS5_IJNSA_ILi8EEESG_EEENS5_IJSG_SC_EEEEEEEvNS4_8identityENS4_23SM90_TMA_LOAD_MULTICASTES1B_vS1C_EENS_8epilogue10collective6detail29Sm90TmaWarpSpecializedAdapterINS1G_15DefaultEpilogueISJ_SK_SK_NS1F_6thread17LinearCombinationISJ_Li1EffLNS1K_9ScaleType4KindE0ELNS_15FloatRoundStyleE2ESJ_EENS1_15EpilogueDefaultEEEEEvvEEEEvNT_6ParamsE,"",@"SHT_CUDA_INFO"
	.sectionflags	@""
	.align	4


	//----- nvinfo : EIATTR_CUDA_API_VERSION
	.align		4
        /*0000*/ 	.byte	0x04, 0x37
        /*0002*/ 	.short	(.L_18 - .L_17)
.L_17:
        /*0004*/ 	.word	0x00000082


	//----- nvinfo : EIATTR_KPARAM_INFO
	.align		4
.L_18:
        /*0008*/ 	.byte	0x04, 0x17
        /*000a*/ 	.short	(.L_20 - .L_19)
.L_19:
        /*000c*/ 	.word	0x00000000
        /*0010*/ 	.short	0x0000
        /*0012*/ 	.short	0x0070
        /*0014*/ 	.byte	0x00, 0xf0, 0x01, 0x10


	//----- nvinfo : EIATTR_SPARSE_MMA_MASK
	.align		4
.L_20:
        /*0018*/ 	.byte	0x03, 0x50
        /*001a*/ 	.short	0x0000


	//----- nvinfo : EIATTR_MAXREG_COUNT
	.align		4
        /*001c*/ 	.byte	0x03, 0x1b
        /*001e*/ 	.short	0x00a8


	//----- nvinfo : EIATTR_NUM_BARRIERS
	.align		4
        /*0020*/ 	.byte	0x02, 0x4c
        /*0022*/ 	.byte	0x01
	.zero		1


	//----- nvinfo : EIATTR_MERCURY_ISA_VERSION
	.align		4
        /*0024*/ 	.byte	0x03, 0x5f
        /*0026*/ 	.short	0x0101


	//----- nvinfo : EIATTR_INT_WARP_WIDE_INSTR_OFFSETS
	.align		4
        /*0028*/ 	.byte	0x04, 0x31
        /*002a*/ 	.short	(.L_22 - .L_21)


	//   ....[0]....
.L_21:
        /*002c*/ 	.word	0x000004d0


	//   ....[1]....
        /*0030*/ 	.word	0x00000510


	//   ....[2]....
        /*0034*/ 	.word	0x00000550


	//   ....[3]....
        /*0038*/ 	.word	0x000005f0


	//   ....[4]....
        /*003c*/ 	.word	0x00000610


	//   ....[5]....
        /*0040*/ 	.word	0x00000670


	//   ....[6]....
        /*0044*/ 	.word	0x00000760


	//   ....[7]....
        /*0048*/ 	.word	0x000007b0


	//   ....[8]....
        /*004c*/ 	.word	0x00003130


	//----- nvinfo : EIATTR_COOP_GROUP_MASK_REGIDS
	.align		4
.L_22:
        /*0050*/ 	.byte	0x04, 0x29
        /*0052*/ 	.short	(.L_24 - .L_23)


	//   ....[0]....
.L_23:
        /*0054*/ 	.word	0xffffffff


	//   ....[1]....
        /*0058*/ 	.word	0xffffffff


	//   ....[2]....
        /*005c*/ 	.word	0xffffffff


	//   ....[3]....
        /*0060*/ 	.word	0xffffffff


	//   ....[4]....
        /*0064*/ 	.word	0xffffffff


	//   ....[5]....
        /*0068*/ 	.word	0xffffffff


	//   ....[6]....
        /*006c*/ 	.word	0xffffffff


	//----- nvinfo : EIATTR_COOP_GROUP_INSTR_OFFSETS
	.align		4
.L_24:
        /*0070*/ 	.byte	0x04, 0x28
        /*0072*/ 	.short	(.L_26 - .L_25)


	//   ....[0]....
.L_25:
        /*0074*/ 	.word	0x00000060


	//   ....[1]....
        /*0078*/ 	.word	0x00000070


	//   ....[2]....
        /*007c*/ 	.word	0x00000130


	//   ....[3]....
        /*0080*/ 	.word	0x000002e0


	//   ....[4]....
        /*0084*/ 	.word	0x00000320


	//   ....[5]....
        /*0088*/ 	.word	0x000003a0


	//   ....[6]....
        /*008c*/ 	.word	0x00000970


	//----- nvinfo : EIATTR_REG_RECONFIG
	.align		4
.L_26:
        /*0090*/ 	.byte	0x01, 0x54
	.zero		2


	//----- nvinfo : EIATTR_MBARRIER_INSTR_OFFSETS
	.align		4
        /*0094*/ 	.byte	0x04, 0x39
        /*0096*/ 	.short	(.L_28 - .L_27)


	//   ....[0]....
.L_27:
        /*0098*/ 	.word	0x00000230
        /*009c*/ 	.word	0x000000ff
        /*00a0*/ 	.word	0x00000000
        /*00a4*/ 	.short	0x0100
        /*00a6*/ 	.byte	0x08
	.zero		1


	//   ....[1]....
        /*00a8*/ 	.word	0x00000240
        /*00ac*/ 	.word	0x000000ff
        /*00b0*/ 	.word	0x00000028
        /*00b4*/ 	.short	0x0100
        /*00b6*/ 	.byte	0x08
	.zero		1


	//   ....[2]....
        /*00b8*/ 	.word	0x00000250
        /*00bc*/ 	.word	0x000000ff
        /*00c0*/ 	.word	0x00000008
        /*00c4*/ 	.short	0x0100
        /*00c6*/ 	.byte	0x08
	.zero		1


	//   ....[3]....
        /*00c8*/ 	.word	0x00000260
        /*00cc*/ 	.word	0x000000ff
        /*00d0*/ 	.word	0x00000030
        /*00d4*/ 	.short	0x0100
        /*00d6*/ 	.byte	0x08
	.zero		1


	//   ....[4]....
        /*00d8*/ 	.word	0x00000270
        /*00dc*/ 	.word	0x000000ff
        /*00e0*/ 	.word	0x00000010
        /*00e4*/ 	.short	0x0100
        /*00e6*/ 	.byte	0x08
	.zero		1


	//   ....[5]....
        /*00e8*/ 	.word	0x00000280
        /*00ec*/ 	.word	0x000000ff
        /*00f0*/ 	.word	0x00000038
        /*00f4*/ 	.short	0x0100
        /*00f6*/ 	.byte	0x08
	.zero		1


	//   ....[6]....
        /*00f8*/ 	.word	0x00000290
        /*00fc*/ 	.word	0x000000ff
        /*0100*/ 	.word	0x00000018
        /*0104*/ 	.short	0x0100
        /*0106*/ 	.byte	0x08
	.zero		1


	//   ....[7]....
        /*0108*/ 	.word	0x000002a0
        /*010c*/ 	.word	0x000000ff
        /*0110*/ 	.word	0x00000040
        /*0114*/ 	.short	0x0100
        /*0116*/ 	.byte	0x08
	.zero		1


	//   ....[8]....
        /*0118*/ 	.word	0x000002b0
        /*011c*/ 	.word	0x000000ff
        /*0120*/ 	.word	0x00000020
        /*0124*/ 	.short	0x0100
        /*0126*/ 	.byte	0x08
	.zero		1


	//   ....[9]....
        /*0128*/ 	.word	0x000002c0
        /*012c*/ 	.word	0x000000ff
        /*0130*/ 	.word	0x00000048
        /*0134*/ 	.short	0x0100
        /*0136*/ 	.byte	0x08
	.zero		1


	//   ....[10]....
        /*0138*/ 	.word	0x000007e0
        /*013c*/ 	.word	0x000000ff
        /*0140*/ 	.word	0x00000080
        /*0144*/ 	.short	0x0100
        /*0146*/ 	.byte	0x08
	.zero		1


	//   ....[11]....
        /*0148*/ 	.word	0x00000880
        /*014c*/ 	.word	0x000000ff
        /*0150*/ 	.word	0x00000088
        /*0154*/ 	.short	0x0100
        /*0156*/ 	.byte	0x08
	.zero		1


	//   ....[12]....
        /*0158*/ 	.word	0x000008f0
        /*015c*/ 	.word	0x000000ff
        /*0160*/ 	.word	0x00000060
        /*0164*/ 	.short	0x0100
        /*0166*/ 	.byte	0x09
	.zero		1


	//   ....[13]....
        /*0168*/ 	.word	0x00000900
        /*016c*/ 	.word	0x000000ff
        /*0170*/ 	.word	0x00000068
        /*0174*/ 	.short	0x0100
        /*0176*/ 	.byte	0x09
	.zero		1


	//   ....[14]....
        /*0178*/ 	.word	0x00000910
        /*017c*/ 	.word	0x000000ff
        /*0180*/ 	.word	0x00000070
        /*0184*/ 	.short	0x0100
        /*0186*/ 	.byte	0x09
	.zero		1


	//   ....[15]....
        /*0188*/ 	.word	0x00000920
        /*018c*/ 	.word	0x000000ff
        /*0190*/ 	.word	0x00000078
        /*0194*/ 	.short	0x0100
        /*0196*/ 	.byte	0x09
	.zero		1


	//   ....[16]....
        /*0198*/ 	.word	0x00001680
        /*019c*/ 	.word	0x000000ff
        /*01a0*/ 	.word	0xfffffff8
        /*01a4*/ 	.short	0x010a
        /*01a6*/ 	.byte	0x0f
	.zero		1


	//   ....[17]....
        /*01a8*/ 	.word	0x00001b60
        /*01ac*/ 	.word	0x000000ff
        /*01b0*/ 	.word	0x00000000
        /*01b4*/ 	.short	0x010a
        /*01b6*/ 	.byte	0x06
	.zero		1


	//   ....[18]....
        /*01b8*/ 	.word	0x00001ba0
        /*01bc*/ 	.word	0x000000ff
        /*01c0*/ 	.word	0x00000000
        /*01c4*/ 	.short	0x010a
        /*01c6*/ 	.byte	0x06
	.zero		1


	//   ....[19]....
        /*01c8*/ 	.word	0x000024a0
        /*01cc*/ 	.word	0x000000ff
        /*01d0*/ 	.word	0x00000000
        /*01d4*/ 	.short	0x010a
        /*01d6*/ 	.byte	0x09
	.zero		1


	//   ....[20]....
        /*01d8*/ 	.word	0x000024e0
        /*01dc*/ 	.word	0x000000ff
        /*01e0*/ 	.word	0x00000000
        /*01e4*/ 	.short	0x010a
        /*01e6*/ 	.byte	0x09
	.zero		1


	//   ....[21]....
        /*01e8*/ 	.word	0x00002b40
        /*01ec*/ 	.word	0x00000015
        /*01f0*/ 	.word	0x00000000
        /*01f4*/ 	.short	0x0101
        /*01f6*/ 	.byte	0x3f
	.zero		1


	//   ....[22]....
        /*01f8*/ 	.word	0x000030c0
        /*01fc*/ 	.word	0x00000013
        /*0200*/ 	.word	0x00000000
        /*0204*/ 	.short	0x0101
        /*0206*/ 	.byte	0x15
	.zero		1


	//   ....[23]....
        /*0208*/ 	.word	0x000031d0
        /*020c*/ 	.word	0x00000013
        /*0210*/ 	.word	0x00000000
        /*0214*/ 	.short	0x0101
        /*0216*/ 	.byte	0x3f
	.zero		1


	//   ....[24]....
        /*0218*/ 	.word	0x00003290
        /*021c*/ 	.word	0x000000ff
        /*0220*/ 	.word	0x00000008
        /*0224*/ 	.short	0x010a
        /*0226*/ 	.byte	0x0f
	.zero		1


	//   ....[25]....
        /*0228*/ 	.word	0x00007b30
        /*022c*/ 	.word	0x00000004
        /*0230*/ 	.word	0x00000000
        /*0234*/ 	.short	0x0101
        /*0236*/ 	.byte	0x15
	.zero		1


	//   ....[26]....
        /*0238*/ 	.word	0x00008460
        /*023c*/ 	.word	0x00000015
        /*0240*/ 	.word	0x00000028
        /*0244*/ 	.short	0x010a
        /*0246*/ 	.byte	0x3f
	.zero		1


	//   ....[27]....
        /*0248*/ 	.word	0x000087f0
        /*024c*/ 	.word	0x0000000a
        /*0250*/ 	.word	0x00000088
        /*0254*/ 	.short	0x0101
        /*0256*/ 	.byte	0x3f
	.zero		1


	//   ....[28]....
        /*0258*/ 	.word	0x00008f60
        /*025c*/ 	.word	0x00000005
        /*0260*/ 	.word	0x00000000
        /*0264*/ 	.short	0x010a
        /*0266*/ 	.byte	0x3f
	.zero		1


	//   ....[29]....
        /*0268*/ 	.word	0x00008fe0
        /*026c*/ 	.word	0x00000007
        /*0270*/ 	.word	0x00000000
        /*0274*/ 	.short	0x010a
        /*0276*/ 	.byte	0x3f
	.zero		1


	//   ....[30]....
        /*0278*/ 	.word	0x00009070
        /*027c*/ 	.word	0x00000008
        /*0280*/ 	.word	0x00000000
        /*0284*/ 	.short	0x010a
        /*0286*/ 	.byte	0x3f
	.zero		1


	//   ....[31]....
        /*0288*/ 	.word	0x00009100
        /*028c*/ 	.word	0x0000000b
        /*0290*/ 	.word	0x00000000
        /*0294*/ 	.short	0x010a
        /*0296*/ 	.byte	0x3f
	.zero		1


	//   ....[32]....
        /*0298*/ 	.word	0x00009190
        /*029c*/ 	.word	0x00000003
        /*02a0*/ 	.word	0x00000000
        /*02a4*/ 	.short	0x010a
        /*02a6*/ 	.byte	0x3f
	.zero		1


	//   ....[33]....
        /*02a8*/ 	.word	0x00009200
        /*02ac*/ 	.word	0x00000013
        /*02b0*/ 	.word	0xfffffff8
        /*02b4*/ 	.short	0x010a
        /*02b6*/ 	.byte	0x3f
	.zero		1


	//   ....[34]....
        /*02b8*/ 	.word	0x00009260
        /*02bc*/ 	.word	0x00000013
        /*02c0*/ 	.word	0x00000000
        /*02c4*/ 	.short	0x010a
        /*02c6*/ 	.byte	0x3f
	.zero		1


	//   ....[35]....
        /*02c8*/ 	.word	0x000092c0
        /*02cc*/ 	.word	0x00000015
        /*02d0*/ 	.word	0x00000000
        /*02d4*/ 	.short	0x010a
        /*02d6*/ 	.byte	0x3f
	.zero		1


	//   ....[36]....
        /*02d8*/ 	.word	0x00009320
        /*02dc*/ 	.word	0x00000013
        /*02e0*/ 	.word	0x00000008
        /*02e4*/ 	.short	0x010a
        /*02e6*/ 	.byte	0x3f
	.zero		1


	//   ....[37]....
        /*02e8*/ 	.word	0x000093f0
        /*02ec*/ 	.word	0x00000015
        /*02f0*/ 	.word	0x00000028
        /*02f4*/ 	.short	0x010a
        /*02f6*/ 	.byte	0x3f
	.zero		1


	//   ....[38]....
        /*02f8*/ 	.word	0x000094d0
        /*02fc*/ 	.word	0x00000005
        /*0300*/ 	.word	0x00000000
        /*0304*/ 	.short	0x010a
        /*0306*/ 	.byte	0x3f
	.zero		1


	//   ....[39]....
        /*0308*/ 	.word	0x00009520
        /*030c*/ 	.word	0x00000007
        /*0310*/ 	.word	0x00000000
        /*0314*/ 	.short	0x010a
        /*0316*/ 	.byte	0x3f
	.zero		1


	//   ....[40]....
        /*0318*/ 	.word	0x00009570
        /*031c*/ 	.word	0x00000008
        /*0320*/ 	.word	0x00000000
        /*0324*/ 	.short	0x010a
        /*0326*/ 	.byte	0x3f
	.zero		1


	//   ....[41]....
        /*0328*/ 	.word	0x000095c0
        /*032c*/ 	.word	0x0000000b
        /*0330*/ 	.word	0x00000000
        /*0334*/ 	.short	0x010a
        /*0336*/ 	.byte	0x3f
	.zero		1


	//----- nvinfo : EIATTR_NUM_MBARRIERS
	.align		4
.L_28:
        /*0338*/ 	.byte	0x03, 0x38
        /*033a*/ 	.short	0x0010


	//----- nvinfo : EIATTR_EXIT_INSTR_OFFSETS
	.align		4
        /*033c*/ 	.byte	0x04, 0x1c
        /*033e*/ 	.short	(.L_30 - .L_29)


	//   ....[0]....
.L_29:
        /*0340*/ 	.word	0x000013c0


	//   ....[1]....
        /*0344*/ 	.word	0x00001420


	//   ....[2]....
        /*0348*/ 	.word	0x00008140


	//   ....[3]....
        /*034c*/ 	.word	0x00008170


	//   ....[4]....
        /*0350*/ 	.word	0x000091e0


	//----- nvinfo : EIATTR_MAX_THREADS
	.align		4
.L_30:
        /*0354*/ 	.byte	0x04, 0x05
        /*0356*/ 	.short	(.L_32 - .L_31)
.L_31:
        /*0358*/ 	.word	0x00000180
        /*035c*/ 	.word	0x00000001
        /*0360*/ 	.word	0x00000001


	//----- nvinfo : EIATTR_CRS_STACK_SIZE
	.align		4
.L_32:
        /*0364*/ 	.byte	0x04, 0x1e
        /*0366*/ 	.short	(.L_34 - .L_33)
.L_33:
        /*0368*/ 	.word	0x00000000


	//----- nvinfo : EIATTR_CBANK_PARAM_SIZE
	.align		4
.L_34:
        /*036c*/ 	.byte	0x03, 0x19
        /*036e*/ 	.short	0x0470


	//----- nvinfo : EIATTR_PARAM_CBANK
	.align		4
        /*0370*/ 	.byte	0x04, 0x0a
        /*0372*/ 	.short	(.L_36 - .L_35)
	.align		4
.L_35:
        /*0374*/ 	.word	index@(.nv.constant0._ZN7cutlass13device_kernelINS_4gemm6kernel13GemmUniversalIN4cute5tupleIJiiiiEEENS1_10collective13CollectiveMmaINS1_37MainloopSm90TmaGmmaWarpSpecializedFP8ILi5ENS5_IJNS4_1CILi2EEENSA_ILi1EEESC_EEENS1_32KernelTmaWarpSpecializedPingpongEEENS5_IJNSA_ILi64EEENSA_ILi128EEESG_EEENS_12float_e5m2_tENS5_IJlSC_lEEESJ_SK_NS4_8TiledMMAINS4_8MMA_AtomIJNS4_4SM904GMMA31MMA_64x128x32_F32E5M2E5M2_SS_TNILNSO_7ScaleInE1ELSQ_1EEEEEENS4_6LayoutINS5_IJSC_SC_SC_EEENS5_IJNSA_ILi0EEESV_SV_EEEEENS5_IJNS4_10UnderscoreESY_SY_EEEEENS4_13SM90_TMA_LOADENS4_14ComposedLayoutINS4_7SwizzleILi2ELi4ELi3EEENS4_18smem_ptr_flag_bitsILi8EEENST_INS5_IJNSA_ILi8EEESG_EEENS5_IJSG_SC_EEEEEEEvNS4_8identityENS4_23SM90_TMA_LOAD_MULTICASTES1B_vS1C_EENS_8epilogue10collective6detail29Sm90TmaWarpSpecializedAdapterINS1G_15DefaultEpilogueISJ_SK_SK_NS1F_6thread17LinearCombinationISJ_Li1EffLNS1K_9ScaleType4KindE0ELNS_15FloatRoundStyleE2ESJ_EENS1_15EpilogueDefaultEEEEEvvEEEEvNT_6ParamsE)
        /*0378*/ 	.short	0x0210
        /*037a*/ 	.short	0x0470


	//----- nvinfo : EIATTR_SW_WAR
	.align		4
.L_36:
        /*037c*/ 	.byte	0x04, 0x36
        /*037e*/ 	.short	(.L_38 - .L_37)
.L_37:
        /*0380*/ 	.word	0x00000008
.L_38:


//--------------------- .nv.callgraph             --------------------------
	.section	.nv.callgraph,"",@"SHT_CUDA_CALLGRAPH"
	.align	4
	.sectionentsize	8
	.align		4
        /*0000*/ 	.word	0x00000000
	.align		4
        /*0004*/ 	.word	0xffffffff
	.align		4
        /*0008*/ 	.word	0x00000000
	.align		4
        /*000c*/ 	.word	0xfffffffe
	.align		4
        /*0010*/ 	.word	0x00000000
	.align		4
        /*0014*/ 	.word	0xfffffffd
	.align		4
        /*0018*/ 	.word	0x00000000
	.align		4
        /*001c*/ 	.word	0xfffffffc


//--------------------- .nv.constant4             --------------------------
	.section	.nv.constant4,"a",@progbits
	.align	8
	.align		8
.nv.constant4:
        /*0000*/ 	.dword	_ZN39_INTERNAL_3085e72b_4_k_cu_52e873dc_53974cuda3std3__45__cpo5beginE
	.align		8
        /*0008*/ 	.dword	_ZN39_INTERNAL_3085e72b_4_k_cu_52e873dc_53974cuda3std3__45__cpo3endE
	.align		8
        /*0010*/ 	.dword	_ZN39_INTERNAL_3085e72b_4_k_cu_52e873dc_53974cuda3std3__45__cpo6cbeginE
	.align		8
        /*0018*/ 	.dword	_ZN39_INTERNAL_3085e72b_4_k_cu_52e873dc_53974cuda3std3__45__cpo4cendE
	.align		8
        /*0020*/ 	.dword	_ZN39_INTERNAL_3085e72b_4_k_cu_52e873dc_53974cuda3std3__441_GLOBAL__N__3085e72b_4_k_cu_52e873dc_53976ignoreE
	.align		8
        /*0028*/ 	.dword	_ZN39_INTERNAL_3085e72b_4_k_cu_52e873dc_53974cuda3std3__419piecewise_constructE
	.align		8
        /*0030*/ 	.dword	_ZN39_INTERNAL_3085e72b_4_k_cu_52e873dc_53974cuda3std3__48in_placeE
	.align		8
        /*0038*/ 	.dword	_ZN39_INTERNAL_3085e72b_4_k_cu_52e873dc_53974cuda3std6ranges3__45__cpo4swapE
	.align		8
        /*0040*/ 	.dword	_ZN39_INTERNAL_3085e72b_4_k_cu_52e873dc_53974cuda3std6ranges3__45__cpo9iter_moveE
	.align		8
        /*0048*/ 	.dword	_ZN39_INTERNAL_3085e72b_4_k_cu_52e873dc_53974cute7productE
	.align		8
        /*0050*/ 	.dword	_ZN39_INTERNAL_3085e72b_4_k_cu_52e873dc_53974cute1_E


//--------------------- .text._ZN7cutlass13device_kernelINS_4gemm6kernel13GemmUniversalIN4cute5tupleIJiiiiEEENS1_10collective13CollectiveMmaINS1_37MainloopSm90TmaGmmaWarpSpecializedFP8ILi5ENS5_IJNS4_1CILi2EEENSA_ILi1EEESC_EEENS1_32KernelTmaWarpSpecializedPingpongEEENS5_IJNSA_ILi64EEENSA_ILi128EEESG_EEENS_12float_e5m2_tENS5_IJlSC_lEEESJ_SK_NS4_8TiledMMAINS4_8MMA_AtomIJNS4_4SM904GMMA31MMA_64x128x32_F32E5M2E5M2_SS_TNILNSO_7ScaleInE1ELSQ_1EEEEEENS4_6LayoutINS5_IJSC_SC_SC_EEENS5_IJNSA_ILi0EEESV_SV_EEEEENS5_IJNS4_10UnderscoreESY_SY_EEEEENS4_13SM90_TMA_LOADENS4_14ComposedLayoutINS4_7SwizzleILi2ELi4ELi3EEENS4_18smem_ptr_flag_bitsILi8EEENST_INS5_IJNSA_ILi8EEESG_EEENS5_IJSG_SC_EEEEEEEvNS4_8identityENS4_23SM90_TMA_LOAD_MULTICASTES1B_vS1C_EENS_8epilogue10collective6detail29Sm90TmaWarpSpecializedAdapterINS1G_15DefaultEpilogueISJ_SK_SK_NS1F_6thread17LinearCombinationISJ_Li1EffLNS1K_9ScaleType4KindE0ELNS_15FloatRoundStyleE2ESJ_EENS1_15EpilogueDefaultEEEEEvvEEEEvNT_6ParamsE --------------------------
	.section	.text._ZN7cutlass13device_kernelINS_4gemm6kernel13GemmUniversalIN4cute5tupleIJiiiiEEENS1_10collective13CollectiveMmaINS1_37MainloopSm90TmaGmmaWarpSpecializedFP8ILi5ENS5_IJNS4_1CILi2EEENSA_ILi1EEESC_EEENS1_32KernelTmaWarpSpecializedPingpongEEENS5_IJNSA_ILi64EEENSA_ILi128EEESG_EEENS_12float_e5m2_tENS5_IJlSC_lEEESJ_SK_NS4_8TiledMMAINS4_8MMA_AtomIJNS4_4SM904GMMA31MMA_64x128x32_F32E5M2E5M2_SS_TNILNSO_7ScaleInE1ELSQ_1EEEEEENS4_6LayoutINS5_IJSC_SC_SC_EEENS5_IJNSA_ILi0EEESV_SV_EEEEENS5_IJNS4_10UnderscoreESY_SY_EEEEENS4_13SM90_TMA_LOADENS4_14ComposedLayoutINS4_7SwizzleILi2ELi4ELi3EEENS4_18smem_ptr_flag_bitsILi8EEENST_INS5_IJNSA_ILi8EEESG_EEENS5_IJSG_SC_EEEEEEEvNS4_8identityENS4_23SM90_TMA_LOAD_MULTICASTES1B_vS1C_EENS_8epilogue10collective6detail29Sm90TmaWarpSpecializedAdapterINS1G_15DefaultEpilogueISJ_SK_SK_NS1F_6thread17LinearCombinationISJ_Li1EffLNS1K_9ScaleType4KindE0ELNS_15FloatRoundStyleE2ESJ_EENS1_15EpilogueDefaultEEEEEvvEEEEvNT_6ParamsE,"ax",@progbits
	.align	128
.text._ZN7cutlass13device_kernelINS_4gemm6kernel13GemmUniversalIN4cute5tupleIJiiiiEEENS1_10collective13CollectiveMmaINS1_37MainloopSm90TmaGmmaWarpSpecializedFP8ILi5ENS5_IJNS4_1CILi2EEENSA_ILi1EEESC_EEENS1_32KernelTmaWarpSpecializedPingpongEEENS5_IJNSA_ILi64EEENSA_ILi128EEESG_EEENS_12float_e5m2_tENS5_IJlSC_lEEESJ_SK_NS4_8TiledMMAINS4_8MMA_AtomIJNS4_4SM904GMMA31MMA_64x128x32_F32E5M2E5M2_SS_TNILNSO_7ScaleInE1ELSQ_1EEEEEENS4_6LayoutINS5_IJSC_SC_SC_EEENS5_IJNSA_ILi0EEESV_SV_EEEEENS5_IJNS4_10UnderscoreESY_SY_EEEEENS4_13SM90_TMA_LOADENS4_14ComposedLayoutINS4_7SwizzleILi2ELi4ELi3EEENS4_18smem_ptr_flag_bitsILi8EEENST_INS5_IJNSA_ILi8EEESG_EEENS5_IJSG_SC_EEEEEEEvNS4_8identityENS4_23SM90_TMA_LOAD_MULTICASTES1B_vS1C_EENS_8epilogue10collective6detail29Sm90TmaWarpSpecializedAdapterINS1G_15DefaultEpilogueISJ_SK_SK_NS1F_6thread17LinearCombinationISJ_Li1EffLNS1K_9ScaleType4KindE0ELNS_15FloatRoundStyleE2ESJ_EENS1_15EpilogueDefaultEEEEEvvEEEEvNT_6ParamsE:
        .type           _ZN7cutlass13device_kernelINS_4gemm6kernel13GemmUniversalIN4cute5tupleIJiiiiEEENS1_10collective13CollectiveMmaINS1_37MainloopSm90TmaGmmaWarpSpecializedFP8ILi5ENS5_IJNS4_1CILi2EEENSA_ILi1EEESC_EEENS1_32KernelTmaWarpSpecializedPingpongEEENS5_IJNSA_ILi64EEENSA_ILi128EEESG_EEENS_12float_e5m2_tENS5_IJlSC_lEEESJ_SK_NS4_8TiledMMAINS4_8MMA_AtomIJNS4_4SM904GMMA31MMA_64x128x32_F32E5M2E5M2_SS_TNILNSO_7ScaleInE1ELSQ_1EEEEEENS4_6LayoutINS5_IJSC_SC_SC_EEENS5_IJNSA_ILi0EEESV_SV_EEEEENS5_IJNS4_10UnderscoreESY_SY_EEEEENS4_13SM90_TMA_LOADENS4_14ComposedLayoutINS4_7SwizzleILi2ELi4ELi3EEENS4_18smem_ptr_flag_bitsILi8EEENST_INS5_IJNSA_ILi8EEESG_EEENS5_IJSG_SC_EEEEEEEvNS4_8identityENS4_23SM90_TMA_LOAD_MULTICASTES1B_vS1C_EENS_8epilogue10collective6detail29Sm90TmaWarpSpecializedAdapterINS1G_15DefaultEpilogueISJ_SK_SK_NS1F_6thread17LinearCombinationISJ_Li1EffLNS1K_9ScaleType4KindE0ELNS_15FloatRoundStyleE2ESJ_EENS1_15EpilogueDefaultEEEEEvvEEEEvNT_6ParamsE,@function
        .size           _ZN7cutlass13device_kernelINS_4gemm6kernel13GemmUniversalIN4cute5tupleIJiiiiEEENS1_10collective13CollectiveMmaINS1_37MainloopSm90TmaGmmaWarpSpecializedFP8ILi5ENS5_IJNS4_1CILi2EEENSA_ILi1EEESC_EEENS1_32KernelTmaWarpSpecializedPingpongEEENS5_IJNSA_ILi64EEENSA_ILi128EEESG_EEENS_12float_e5m2_tENS5_IJlSC_lEEESJ_SK_NS4_8TiledMMAINS4_8MMA_AtomIJNS4_4SM904GMMA31MMA_64x128x32_F32E5M2E5M2_SS_TNILNSO_7ScaleInE1ELSQ_1EEEEEENS4_6LayoutINS5_IJSC_SC_SC_EEENS5_IJNSA_ILi0EEESV_SV_EEEEENS5_IJNS4_10UnderscoreESY_SY_EEEEENS4_13SM90_TMA_LOADENS4_14ComposedLayoutINS4_7SwizzleILi2ELi4ELi3EEENS4_18smem_ptr_flag_bitsILi8EEENST_INS5_IJNSA_ILi8EEESG_EEENS5_IJSG_SC_EEEEEEEvNS4_8identityENS4_23SM90_TMA_LOAD_MULTICASTES1B_vS1C_EENS_8epilogue10collective6detail29Sm90TmaWarpSpecializedAdapterINS1G_15DefaultEpilogueISJ_SK_SK_NS1F_6thread17LinearCombinationISJ_Li1EffLNS1K_9ScaleType4KindE0ELNS_15FloatRoundStyleE2ESJ_EENS1_15EpilogueDefaultEEEEEvvEEEEvNT_6ParamsE,(.L_x_210 - _ZN7cutlass13device_kernelINS_4gemm6kernel13GemmUniversalIN4cute5tupleIJiiiiEEENS1_10collective13CollectiveMmaINS1_37MainloopSm90TmaGmmaWarpSpecializedFP8ILi5ENS5_IJNS4_1CILi2EEENSA_ILi1EEESC_EEENS1_32KernelTmaWarpSpecializedPingpongEEENS5_IJNSA_ILi64EEENSA_ILi128EEESG_EEENS_12float_e5m2_tENS5_IJlSC_lEEESJ_SK_NS4_8TiledMMAINS4_8MMA_AtomIJNS4_4SM904GMMA31MMA_64x128x32_F32E5M2E5M2_SS_TNILNSO_7ScaleInE1ELSQ_1EEEEEENS4_6LayoutINS5_IJSC_SC_SC_EEENS5_IJNSA_ILi0EEESV_SV_EEEEENS5_IJNS4_10UnderscoreESY_SY_EEEEENS4_13SM90_TMA_LOADENS4_14ComposedLayoutINS4_7SwizzleILi2ELi4ELi3EEENS4_18smem_ptr_flag_bitsILi8EEENST_INS5_IJNSA_ILi8EEESG_EEENS5_IJSG_SC_EEEEEEEvNS4_8identityENS4_23SM90_TMA_LOAD_MULTICASTES1B_vS1C_EENS_8epilogue10collective6detail29Sm90TmaWarpSpecializedAdapterINS1G_15DefaultEpilogueISJ_SK_SK_NS1F_6thread17LinearCombinationISJ_Li1EffLNS1K_9ScaleType4KindE0ELNS_15FloatRoundStyleE2ESJ_EENS1_15EpilogueDefaultEEEEEvvEEEEvNT_6ParamsE)
        .other          _ZN7cutlass13device_kernelINS_4gemm6kernel13GemmUniversalIN4cute5tupleIJiiiiEEENS1_10collective13CollectiveMmaINS1_37MainloopSm90TmaGmmaWarpSpecializedFP8ILi5ENS5_IJNS4_1CILi2EEENSA_ILi1EEESC_EEENS1_32KernelTmaWarpSpecializedPingpongEEENS5_IJNSA_ILi64EEENSA_ILi128EEESG_EEENS_12float_e5m2_tENS5_IJlSC_lEEESJ_SK_NS4_8TiledMMAINS4_8MMA_AtomIJNS4_4SM904GMMA31MMA_64x128x32_F32E5M2E5M2_SS_TNILNSO_7ScaleInE1ELSQ_1EEEEEENS4_6LayoutINS5_IJSC_SC_SC_EEENS5_IJNSA_ILi0EEESV_SV_EEEEENS5_IJNS4_10UnderscoreESY_SY_EEEEENS4_13SM90_TMA_LOADENS4_14ComposedLayoutINS4_7SwizzleILi2ELi4ELi3EEENS4_18smem_ptr_flag_bitsILi8EEENST_INS5_IJNSA_ILi8EEESG_EEENS5_IJSG_SC_EEEEEEEvNS4_8identityENS4_23SM90_TMA_LOAD_MULTICASTES1B_vS1C_EENS_8epilogue10collective6detail29Sm90TmaWarpSpecializedAdapterINS1G_15DefaultEpilogueISJ_SK_SK_NS1F_6thread17LinearCombinationISJ_Li1EffLNS1K_9ScaleType4KindE0ELNS_15FloatRoundStyleE2ESJ_EENS1_15EpilogueDefaultEEEEEvvEEEEvNT_6ParamsE,@"STO_CUDA_ENTRY STV_DEFAULT"
_ZN7cutlass13device_kernelINS_4gemm6kernel13GemmUniversalIN4cute5tupleIJiiiiEEENS1_10collective13CollectiveMmaINS1_37MainloopSm90TmaGmmaWarpSpecializedFP8ILi5ENS5_IJNS4_1CILi2EEENSA_ILi1EEESC_EEENS1_32KernelTmaWarpSpecializedPingpongEEENS5_IJNSA_ILi64EEENSA_ILi128EEESG_EEENS_12float_e5m2_tENS5_IJlSC_lEEESJ_SK_NS4_8TiledMMAINS4_8MMA_AtomIJNS4_4SM904GMMA31MMA_64x128x32_F32E5M2E5M2_SS_TNILNSO_7ScaleInE1ELSQ_1EEEEEENS4_6LayoutINS5_IJSC_SC_SC_EEENS5_IJNSA_ILi0EEESV_SV_EEEEENS5_IJNS4_10UnderscoreESY_SY_EEEEENS4_13SM90_TMA_LOADENS4_14ComposedLayoutINS4_7SwizzleILi2ELi4ELi3EEENS4_18smem_ptr_flag_bitsILi8EEENST_INS5_IJNSA_ILi8EEESG_EEENS5_IJSG_SC_EEEEEEEvNS4_8identityENS4_23SM90_TMA_LOAD_MULTICASTES1B_vS1C_EENS_8epilogue10collective6detail29Sm90TmaWarpSpecializedAdapterINS1G_15DefaultEpilogueISJ_SK_SK_NS1F_6thread17LinearCombinationISJ_Li1EffLNS1K_9ScaleType4KindE0ELNS_15FloatRoundStyleE2ESJ_EENS1_15EpilogueDefaultEEEEEvvEEEEvNT_6ParamsE:
[----:B------:R-:W-:Y:S01]  /*0000*/  LDC R1, c[0x0][0x28] ;  /* 0x00000a00ff017b82 */ /* 0x000fe20000000800 */
[----:B------:R-:W0:Y:S01]  /*0010*/  S2R R11, SR_TID.X ;  /* 0x00000000000b7919 */ /* 0x000e220000002100 */
[----:B------:R-:W-:Y:S01]  /*0020*/  ELECT P0, URZ, PT ;  /* 0x00000000003f782f */ /* 0x000fe20003800000 */
[----:B------:R-:W-:Y:S01]  /*0030*/  BSSY B0, `(.L_x_0) ;  /* 0x000000f000007945 */ /* 0x000fe20003800000 */
[--C-:B0-----:R-:W-:Y:S02]  /*0040*/  SHF.R.U32.HI R0, RZ, 0x5, R11.reuse ;  /* 0x00000005ff007819 */ /* 0x101fe4000001160b */
[----:B------:R-:W-:-:S03]  /*0050*/  SHF.R.U32.HI R5, RZ, 0x7, R11 ;  /* 0x00000007ff057819 */ /* 0x000fc6000001160b */
[----:B------:R-:W0:Y:S04]  /*0060*/  SHFL.IDX PT, R2, R0, RZ, 0x1f ;  /* 0x00001fff00027589 */ /* 0x000e2800000e0000 */
[----:B------:R1:W2:Y:S01]  /*0070*/  SHFL.IDX PT, R6, R5, RZ, 0x1f ;  /* 0x00001fff05067589 */ /* 0x0002a200000e0000 */
[----:B0-----:R-:W-:-:S13]  /*0080*/  ISETP.NE.OR P0, PT, R2, RZ, !P0 ;  /* 0x000000ff0200720c */ /* 0x001fda0004705670 */
[----:B-12---:R-:W-:Y:S05]  /*0090*/  @P0 BRA `(.L_x_1) ;  /* 0x0000000000200947 */ /* 0x006fea0003800000 */
[----:B------:R-:W-:Y:S02]  /*00a0*/  ULDC.64 UR4, c[0x0][0x198] ;  /* 0x0000660000047ab9 */ /* 0x000fe40000000a00 */
[----:B------:R-:W-:Y:S02]  /*00b0*/  UIADD3 UR6, UP0, UR4, 0xf0, URZ ;  /* 0x000000f004067890 */ /* 0x000fe4000ff1e03f */
[----:B------:R-:W-:Y:S02]  /*00c0*/  UIADD3 UR4, UP1, UR4, 0x1f0, URZ ;  /* 0x000001f004047890 */ /* 0x000fe4000ff3e03f */
[----:B------:R-:W-:Y:S02]  /*00d0*/  UIADD3.X UR7, URZ, UR5, URZ, UP0, !UPT ;  /* 0x000000053f077290 */ /* 0x000fe400087fe43f */
[----:B------:R-:W-:-:S07]  /*00e0*/  UIADD3.X UR5, URZ, UR5, URZ, UP1, !UPT ;  /* 0x000000053f057290 */ /* 0x000fce0008ffe43f */
[----:B------:R0:W-:Y:S02]  /*00f0*/  UTMACCTL.PF [UR6] ;  /* 0x00000000060079b9 */ /* 0x0001e40008040000 */
[----:B------:R0:W-:Y:S02]  /*0100*/  UTMACCTL.PF [UR4] ;  /* 0x00000000040079b9 */ /* 0x0001e40008040000 */
[----:B0-----:R-:W-:Y:S01]  /*0110*/  NOP ;  /* 0x0000000000007918 */ /* 0x001fe20000000000 */
.L_x_1:
[----:B------:R-:W-:Y:S05]  /*0120*/  BSYNC B0 ;  /* 0x0000000000007941 */ /* 0x000fea0003800000 */
.L_x_0:
[----:B------:R-:W0:Y:S02]  /*0130*/  SHFL.IDX PT, R7, R0, RZ, 0x1f ;  /* 0x00001fff00077589 */ /* 0x000e2400000e0000 */
[----:B0-----:R-:W-:-:S13]  /*0140*/  ISETP.NE.AND P0, PT, R7, RZ, PT ;  /* 0x000000ff0700720c */ /* 0x001fda0003f05270 */
[----:B------:R-:W-:Y:S05]  /*0150*/  @P0 BRA `(.L_x_2) ;  /* 0x0000000000600947 */ /* 0x000fea0003800000 */
[----:B------:R-:W0:Y:S01]  /*0160*/  S2UR UR8, SR_CgaCtaId ;  /* 0x00000000000879c3 */ /* 0x000e220000008800 */
[----:B------:R-:W-:Y:S01]  /*0170*/  UMOV UR4, 0x400 ;  /* 0x0000040000047882 */ /* 0x000fe20000000000 */
[----:B------:R-:W-:Y:S01]  /*0180*/  UMOV UR5, 0x1 ;  /* 0x0000000100057882 */ /* 0x000fe20000000000 */
[----:B------:R-:W-:Y:S01]  /*0190*/  UMOV UR6, 0x2 ;  /* 0x0000000200067882 */ /* 0x000fe20000000000 */
[----:B------:R-:W-:Y:S01]  /*01a0*/  ELECT P0, URZ, PT ;  /* 0x00000000003f782f */ /* 0x000fe20003800000 */
[----:B------:R-:W-:-:S04]  /*01b0*/  UIADD3 UR6, -UR6, 0x100000, URZ ;  /* 0x0010000006067890 */ /* 0x000fc8000fffe13f */
[----:B------:R-:W-:Y:S02]  /*01c0*/  USHF.L.U32 UR7, UR6, 0xb, URZ ;  /* 0x0000000b06077899 */ /* 0x000fe4000800063f */
[----:B------:R-:W-:Y:S02]  /*01d0*/  USHF.L.U32 UR6, UR6, 0x1, URZ ;  /* 0x0000000106067899 */ /* 0x000fe4000800063f */
[----:B0-----:R-:W-:Y:S02]  /*01e0*/  ULEA UR8, UR8, UR4, 0x18 ;  /* 0x0000000408087291 */ /* 0x001fe4000f8ec03f */
[----:B------:R-:W-:-:S04]  /*01f0*/  UIADD3 UR4, -UR5, 0x100000, URZ ;  /* 0x0010000005047890 */ /* 0x000fc8000fffe13f */
[----:B------:R-:W-:Y:S02]  /*0200*/  USHF.L.U32 UR5, UR4, 0xb, URZ ;  /* 0x0000000b04057899 */ /* 0x000fe4000800063f */
[----:B------:R-:W-:Y:S01]  /*0210*/  USHF.L.U32 UR4, UR4, 0x1, URZ ;  /* 0x0000000104047899 */ /* 0x000fe2000800063f */
[----:B------:R-:W0:Y:S11]  /*0220*/  FENCE.VIEW.ASYNC.S ;  /* 0x00000000000073c6 */ /* 0x000e360000000000 */
[----:B0-----:R0:W1:Y:S01]  /*0230*/  SYNCS.EXCH.64 URZ, [UR8], UR4 ;  /* 0x00000004083f75b2 */ /* 0x0010620008000100 */
[----:B------:R0:W2:Y:S01]  /*0240*/  SYNCS.EXCH.64 URZ, [UR8+0x28], UR6 ;  /* 0x00002806083f75b2 */ /* 0x0000a20008000100 */
[----:B------:R0:W3:Y:S01]  /*0250*/  SYNCS.EXCH.64 URZ, [UR8+0x8], UR4 ;  /* 0x00000804083f75b2 */ /* 0x0000e20008000100 */
[----:B------:R0:W4:Y:S01]  /*0260*/  SYNCS.EXCH.64 URZ, [UR8+0x30], UR6 ;  /* 0x00003006083f75b2 */ /* 0x0001220008000100 */
[----:B------:R0:W0:Y:S01]  /*0270*/  SYNCS.EXCH.64 URZ, [UR8+0x10], UR4 ;  /* 0x00001004083f75b2 */ /* 0x0000220008000100 */
[----:B------:R0:W0:Y:S01]  /*0280*/  SYNCS.EXCH.64 URZ, [UR8+0x38], UR6 ;  /* 0x00003806083f75b2 */ /* 0x0000220008000100 */
[----:B------:R0:W0:Y:S01]  /*0290*/  SYNCS.EXCH.64 URZ, [UR8+0x18], UR4 ;  /* 0x00001804083f75b2 */ /* 0x0000220008000100 */
[----:B------:R0:W0:Y:S01]  /*02a0*/  SYNCS.EXCH.64 URZ, [UR8+0x40], UR6 ;  /* 0x00004006083f75b2 */ /* 0x0000220008000100 */
[----:B------:R0:W0:Y:S01]  /*02b0*/  SYNCS.EXCH.64 URZ, [UR8+0x20], UR4 ;  /* 0x00002004083f75b2 */ /* 0x0000220008000100 */
[----:B------:R0:W0:Y:S01]  /*02c0*/  SYNCS.EXCH.64 URZ, [UR8+0x48], UR6 ;  /* 0x00004806083f75b2 */ /* 0x0000220008000100 */
[----:B------:R-:W-:Y:S01]  /*02d0*/  NOP ;  /* 0x0000000000007918 */ /* 0x000fe20000000000 */
.L_x_2:
[----:B------:R-:W5:Y:S01]  /*02e0*/  SHFL.IDX PT, R3, R0, RZ, 0x1f ;  /* 0x00001fff00037589 */ /* 0x000f6200000e0000 */
[----:B------:R-:W-:Y:S01]  /*02f0*/  SHF.R.S32.HI R4, RZ, 0x1f, R11 ;  /* 0x0000001fff047819 */ /* 0x000fe2000001140b */
[----:B------:R-:W1:Y:S01]  /*0300*/  S2UR UR12, SR_CTAID.X ;  /* 0x00000000000c79c3 */ /* 0x000e620000002500 */
[----:B------:R-:W-:Y:S01]  /*0310*/  ELECT P0, URZ, PT ;  /* 0x00000000003f782f */ /* 0x000fe20003800000 */
[----:B------:R1:W2:Y:S01]  /*0320*/  SHFL.IDX PT, R8, R0, RZ, 0x1f ;  /* 0x00001fff00087589 */ /* 0x0002a200000e0000 */
[----:B------:R-:W-:Y:S02]  /*0330*/  LEA.HI R4, R4, R11, RZ, 0x7 ;  /* 0x0000000b04047211 */ /* 0x000fe400078f38ff */
[----:B------:R-:W-:Y:S01]  /*0340*/  ELECT P1, URZ, PT ;  /* 0x00000000003f782f */ /* 0x000fe20003820000 */
[----:B------:R-:W-:Y:S01]  /*0350*/  NOP ;  /* 0x0000000000007918 */ /* 0x000fe20000000000 */
[----:B------:R-:W3:Y:S01]  /*0360*/  S2R R16, SR_CTAID.Y ;  /* 0x0000000000107919 */ /* 0x000ee20000002600 */
[----:B------:R-:W-:Y:S01]  /*0370*/  LOP3.LUT R4, R4, 0xffffff80, RZ, 0xc0, !PT ;  /* 0xffffff8004047812 */ /* 0x000fe200078ec0ff */
[----:B0-----:R-:W-:Y:S01]  /*0380*/  ULDC UR4, c[0x0][0x150] ;  /* 0x0000540000047ab9 */ /* 0x001fe20000000800 */
[----:B------:R-:W0:Y:S01]  /*0390*/  LDC R12, c[0x0][0x144] ;  /* 0x00005100ff0c7b82 */ /* 0x000e220000000800 */
[----:B------:R4:W0:Y:S01]  /*03a0*/  SHFL.IDX PT, R14, R5, RZ, 0x1f ;  /* 0x00001fff050e7589 */ /* 0x00082200000e0000 */
[----:B------:R-:W-:Y:S01]  /*03b0*/  UMOV UR11, 0x80 ;  /* 0x00000080000b7882 */ /* 0x000fe20000000000 */
[----:B------:R-:W-:Y:S01]  /*03c0*/  IMAD.IADD R10, R11, 0x1, -R4 ;  /* 0x000000010b0a7824 */ /* 0x000fe200078e0a04 */
[----:B------:R-:W-:Y:S01]  /*03d0*/  NOP ;  /* 0x0000000000007918 */ /* 0x000fe20000000000 */
[C---:B------:R-:W-:Y:S01]  /*03e0*/  VIADD R38, R6.reuse, 0xffffffff ;  /* 0xffffffff06267836 */ /* 0x040fe20000000000 */
[----:B------:R-:W-:-:S02]  /*03f0*/  ISETP.NE.AND P4, PT, R6, RZ, PT ;  /* 0x000000ff0600720c */ /* 0x000fc40003f85270 */
[----:B------:R-:W-:Y:S01]  /*0400*/  SHF.R.S32.HI R19, RZ, 0x1f, R10 ;  /* 0x0000001fff137819 */ /* 0x000fe2000001140a */
[----:B------:R-:W0:Y:S01]  /*0410*/  LDC R13, c[0x0][0x140] ;  /* 0x00005000ff0d7b82 */ /* 0x000e220000000800 */
[----:B------:R-:W-:Y:S02]  /*0420*/  ISETP.GE.U32.AND P6, PT, R38, 0x2, PT ;  /* 0x000000022600780c */ /* 0x000fe40003fc6070 */
[----:B-----5:R-:W-:Y:S02]  /*0430*/  ISETP.NE.OR P0, PT, R3, RZ, !P0 ;  /* 0x000000ff0300720c */ /* 0x020fe40004705670 */
[----:B------:R-:W-:Y:S02]  /*0440*/  LEA.HI R3, R19, R10, RZ, 0x3 ;  /* 0x0000000a13037211 */ /* 0x000fe400078f18ff */
[----:B-1----:R-:W-:Y:S01]  /*0450*/  I2FP.F32.U32 R4, UR12 ;  /* 0x0000000c00047c45 */ /* 0x002fe20008201000 */
[----:B------:R-:W1:Y:S01]  /*0460*/  LDC R27, c[0x0][0x148] ;  /* 0x00005200ff1b7b82 */ /* 0x000e620000000800 */
[----:B------:R-:W-:-:S02]  /*0470*/  SHF.R.S32.HI R0, RZ, 0x3, R3 ;  /* 0x00000003ff007819 */ /* 0x000fc40000011403 */
[----:B--2---:R-:W-:Y:S01]  /*0480*/  ISETP.NE.OR P1, PT, R8, RZ, !P1 ;  /* 0x000000ff0800720c */ /* 0x004fe20004f25670 */
[----:B------:R-:W-:Y:S01]  /*0490*/  FMUL R9, R4, UR4 ;  /* 0x0000000404097c20 */ /* 0x000fe20008400000 */
[----:B------:R-:W-:Y:S01]  /*04a0*/  SHF.R.S32.HI R3, RZ, 0x1f, R3 ;  /* 0x0000001fff037819 */ /* 0x000fe20000011403 */
[----:B------:R-:W-:Y:S01]  /*04b0*/  ULDC UR4, c[0x0][0x154] ;  /* 0x0000550000047ab9 */ /* 0x000fe20000000800 */
[----:B------:R-:W-:Y:S01]  /*04c0*/  SHF.R.S32.HI R8, RZ, 0x1f, R7 ;  /* 0x0000001fff087819 */ /* 0x000fe20000011407 */
[----:B------:R-:W-:Y:S01]  /*04d0*/  VOTEU.ALL UP1, P0 ;  /* 0x00000000003f7886 */ /* 0x000fe20000020000 */
[----:B------:R-:W-:Y:S01]  /*04e0*/  LEA.HI R4, R3, R0, RZ, 0x2 ;  /* 0x0000000003047211 */ /* 0x000fe200078f10ff */
[----:B------:R-:W2:Y:S01]  /*04f0*/  F2I.U32.TRUNC.NTZ R9, R9 ;  /* 0x0000000900097305 */ /* 0x000ea2000020f000 */
[----:B------:R-:W-:Y:S01]  /*0500*/  LEA.HI R8, R8, R7, RZ, 0x2 ;  /* 0x0000000708087211 */ /* 0x000fe200078f10ff */
[----:B------:R-:W-:Y:S01]  /*0510*/  VOTEU.ALL UP0, P0 ;  /* 0x00000000003f7886 */ /* 0x000fe20000000000 */
[----:B------:R-:W-:Y:S01]  /*0520*/  SHF.R.S32.HI R3, RZ, 0x1f, R2 ;  /* 0x0000001fff037819 */ /* 0x000fe20000011402 */
[----:B------:R-:W5:Y:S01]  /*0530*/  @!UP1 S2UR UR7, SR_CgaCtaId ;  /* 0x00000000000799c3 */ /* 0x000f620000008800 */
[----:B----4-:R-:W-:Y:S01]  /*0540*/  LOP3.LUT R5, R4, 0xfffffffc, RZ, 0xc0, !PT ;  /* 0xfffffffc04057812 */ /* 0x010fe200078ec0ff */
[----:B------:R-:W-:Y:S01]  /*0550*/  VOTEU.ALL UP2, P1 ;  /* 0x00000000003f7886 */ /* 0x000fe20000840000 */
[----:B------:R-:W-:Y:S01]  /*0560*/  LOP3.LUT R8, R8, 0x3ffffffc, RZ, 0xc0, !PT ;  /* 0x3ffffffc08087812 */ /* 0x000fe200078ec0ff */
[----:B------:R-:W-:Y:S01]  /*0570*/  @!UP1 UMOV UR6, 0x400 ;  /* 0x0000040000069882 */ /* 0x000fe20000000000 */
[----:B------:R-:W-:Y:S01]  /*0580*/  LEA.HI R3, R3, R2, RZ, 0x2 ;  /* 0x0000000203037211 */ /* 0x000fe200078f10ff */
[----:B------:R-:W-:Y:S01]  /*0590*/  IMAD.IADD R5, R0, 0x1, -R5 ;  /* 0x0000000100057824 */ /* 0x000fe200078e0a05 */
[----:B------:R-:W-:Y:S01]  /*05a0*/  @!UP2 UMOV UR9, 0x400 ;  /* 0x000004000009a882 */ /* 0x000fe20000000000 */
[----:B------:R-:W-:Y:S01]  /*05b0*/  IMAD.IADD R8, R7, 0x1, -R8 ;  /* 0x0000000107087824 */ /* 0x000fe200078e0a08 */
[----:B------:R-:W-:Y:S01]  /*05c0*/  LOP3.LUT R3, R3, 0xfffffffc, RZ, 0xc0, !PT ;  /* 0xfffffffc03037812 */ /* 0x000fe200078ec0ff */
[----:B------:R-:W4:Y:S01]  /*05d0*/  @!UP2 S2UR UR10, SR_CgaCtaId ;  /* 0x00000000000aa9c3 */ /* 0x000f220000008800 */
[----:B--2---:R-:W-:Y:S01]  /*05e0*/  IMAD.MOV R9, RZ, RZ, -R9 ;  /* 0x000000ffff097224 */ /* 0x004fe200078e0a09 */
[----:B------:R-:W-:Y:S01]  /*05f0*/  VOTEU.ALL UP3, P1 ;  /* 0x00000000003f7886 */ /* 0x000fe20000860000 */
[----:B------:R-:W-:Y:S01]  /*0600*/  IMAD R5, R8, 0x4, R5 ;  /* 0x0000000408057824 */ /* 0x000fe200078e0205 */
[----:B------:R-:W-:Y:S01]  /*0610*/  VOTEU.ALL UP4, P1 ;  /* 0x00000000003f7886 */ /* 0x000fe20000880000 */
[----:B------:R-:W-:Y:S01]  /*0620*/  IMAD.IADD R18, R2, 0x1, -R3 ;  /* 0x0000000102127824 */ /* 0x000fe200078e0a03 */
[----:B---3--:R-:W-:Y:S01]  /*0630*/  I2FP.F32.U32 R2, R16 ;  /* 0x0000001000027245 */ /* 0x008fe20000201000 */
[----:B0-----:R-:W-:Y:S01]  /*0640*/  IMAD R25, R12, R9, UR12 ;  /* 0x0000000c0c197e24 */ /* 0x001fe2000f8e0209 */
[C---:B------:R-:W-:Y:S01]  /*0650*/  LEA.HI R0, R5.reuse, R5, RZ, 0x1 ;  /* 0x0000000505007211 */ /* 0x040fe200078f08ff */
[C---:B------:R-:W-:Y:S01]  /*0660*/  IMAD.SHL.U32 R12, R5.reuse, 0x4, RZ ;  /* 0x00000004050c7824 */ /* 0x040fe200078e00ff */
[----:B------:R-:W-:Y:S01]  /*0670*/  VOTEU.ALL UP5, P1 ;  /* 0x00000000003f7886 */ /* 0x000fe200008a0000 */
[----:B------:R-:W-:Y:S01]  /*0680*/  FMUL R2, R2, UR4 ;  /* 0x0000000402027c20 */ /* 0x000fe20008400000 */
[----:B------:R-:W-:Y:S01]  /*0690*/  LOP3.LUT R0, R0, 0xfffffffe, RZ, 0xc0, !PT ;  /* 0xfffffffe00007812 */ /* 0x000fe200078ec0ff */
[----:B------:R-:W-:Y:S01]  /*06a0*/  UMOV UR4, 0x20 ;  /* 0x0000002000047882 */ /* 0x000fe20000000000 */
[----:B-----5:R-:W-:Y:S01]  /*06b0*/  @!UP1 ULEA UR8, UR7, UR6, 0x18 ;  /* 0x0000000607089291 */ /* 0x020fe2000f8ec03f */
[----:B------:R-:W-:Y:S01]  /*06c0*/  LOP3.LUT R12, R5, 0xc, R12, 0x78, !PT ;  /* 0x0000000c050c7812 */ /* 0x000fe200078e780c */
[----:B------:R-:W-:-:S04]  /*06d0*/  @!UP1 UIADD3 UR4, -UR4, 0x100000, URZ ;  /* 0x0010000004049890 */ /* 0x000fc8000fffe13f */
[----:B------:R-:W-:Y:S02]  /*06e0*/  @!UP1 USHF.L.U32 UR5, UR4, 0xb, URZ ;  /* 0x0000000b04059899 */ /* 0x000fe4000800063f */
[----:B------:R-:W-:Y:S01]  /*06f0*/  @!UP1 USHF.L.U32 UR4, UR4, 0x1, URZ ;  /* 0x0000000104049899 */ /* 0x000fe2000800063f */
[----:B------:R-:W-:Y:S01]  /*0700*/  IMAD.IADD R0, R5, 0x1, -R0 ;  /* 0x0000000105007824 */ /* 0x000fe200078e0a00 */
[----:B------:R-:W0:Y:S01]  /*0710*/  F2I.U32.TRUNC.NTZ R2, R2 ;  /* 0x0000000200027305 */ /* 0x000e22000020f000 */
[----:B------:R-:W-:-:S04]  /*0720*/  @!UP2 UIADD3 UR6, -UR11, 0x100000, URZ ;  /* 0x001000000b06a890 */ /* 0x000fc8000fffe13f */
[----:B------:R-:W-:Y:S02]  /*0730*/  @!UP2 USHF.L.U32 UR7, UR6, 0xb, URZ ;  /* 0x0000000b0607a899 */ /* 0x000fe4000800063f */
[----:B------:R-:W-:Y:S01]  /*0740*/  @!UP2 USHF.L.U32 UR6, UR6, 0x1, URZ ;  /* 0x000000010606a899 */ /* 0x000fe2000800063f */
[----:B------:R-:W-:Y:S01]  /*0750*/  ISETP.EQ.U32.AND P3, PT, R13, 0x1, PT ;  /* 0x000000010d00780c */ /* 0x000fe20003f62070 */
[----:B------:R-:W-:Y:S01]  /*0760*/  VOTEU.ALL UP1, P0 ;  /* 0x00000000003f7886 */ /* 0x000fe20000020000 */
[----:B------:R-:W-:Y:S01]  /*0770*/  ISETP.NE.AND P2, PT, R0, R25, PT ;  /* 0x000000190000720c */ /* 0x000fe20003f45270 */
[----:B------:R-:W-:Y:S01]  /*0780*/  IMAD.MOV.U32 R13, RZ, RZ, 0x1 ;  /* 0x00000001ff0d7424 */ /* 0x000fe200078e00ff */
[----:B----4-:R-:W-:Y:S01]  /*0790*/  @!UP2 ULEA UR9, UR10, UR9, 0x18 ;  /* 0x000000090a09a291 */ /* 0x010fe2000f8ec03f */
[----:B------:R-:W-:Y:S01]  /*07a0*/  LOP3.LUT P0, RZ, R10, 0x7, RZ, 0xc0, !PT ;  /* 0x000000070aff7812 */ /* 0x000fe2000780c0ff */
[----:B------:R-:W-:Y:S01]  /*07b0*/  VOTEU.ALL UP2, P1 ;  /* 0x00000000003f7886 */ /* 0x000fe20000840000 */
[----:B------:R-:W-:Y:S01]  /*07c0*/  ISETP.NE.AND P1, PT, R18, 0x3, PT ;  /* 0x000000031200780c */ /* 0x000fe20003f25270 */
[----:B------:R-:W2:Y:S02]  /*07d0*/  FENCE.VIEW.ASYNC.S ;  /* 0x00000000000073c6 */ /* 0x000ea40000000000 */
[----:B--2---:R2:W3:Y:S01]  /*07e0*/  @!UP0 SYNCS.EXCH.64 URZ, [UR8+0x80], UR4 ;  /* 0x00008004083f85b2 */ /* 0x0044e20008000100 */
[----:B------:R-:W-:-:S02]  /*07f0*/  ISETP.LT.U32.AND P0, PT, R12, 0x2, !P0 ;  /* 0x000000020c00780c */ /* 0x000fc40004701070 */
[----:B------:R-:W-:Y:S01]  /*0800*/  ISETP.EQ.OR P1, PT, R18, RZ, !P1 ;  /* 0x000000ff1200720c */ /* 0x000fe20004f22670 */
[----:B0-----:R-:W-:Y:S01]  /*0810*/  IMAD.MOV R24, RZ, RZ, -R2 ;  /* 0x000000ffff187224 */ /* 0x001fe200078e0a02 */
[----:B------:R-:W-:Y:S02]  /*0820*/  R2UR UR15, R14 ;  /* 0x000000000e0f72ca */ /* 0x000fe400000e0000 */
[----:B------:R-:W-:Y:S01]  /*0830*/  @P2 LEA.HI R0, R12, R12, RZ, 0x1 ;  /* 0x0000000c0c002211 */ /* 0x000fe200078f08ff */
[----:B-1----:R-:W-:Y:S01]  /*0840*/  IMAD R3, R27, R24, R16 ;  /* 0x000000181b037224 */ /* 0x002fe200078e0210 */
[----:B------:R-:W-:Y:S02]  /*0850*/  ISETP.EQ.AND P1, PT, R6, RZ, P1 ;  /* 0x000000ff0600720c */ /* 0x000fe40000f22270 */
[----:B------:R-:W-:Y:S02]  /*0860*/  @P2 SHF.R.S32.HI R0, RZ, 0x1, R0 ;  /* 0x00000001ff002819 */ /* 0x000fe40000011400 */
[----:B------:R-:W-:Y:S01]  /*0870*/  SEL R7, RZ, 0x1, !P1 ;  /* 0x00000001ff077807 */ /* 0x000fe20004800000 */
[----:B------:R2:W0:Y:S01]  /*0880*/  @!UP1 SYNCS.EXCH.64 URZ, [UR8+0x88], UR4 ;  /* 0x00008804083f95b2 */ /* 0x0004220008000100 */
[----:B------:R-:W-:Y:S01]  /*0890*/  @P2 ISETP.NE.AND P5, PT, R0, R3, PT ;  /* 0x000000030000220c */ /* 0x000fe20003fa5270 */
[----:B------:R-:W-:Y:S01]  /*08a0*/  NOP ;  /* 0x0000000000007918 */ /* 0x000fe20000000000 */
[----:B------:R-:W-:-:S02]  /*08b0*/  SEL R0, RZ, 0x1, !P0 ;  /* 0x00000001ff007807 */ /* 0x000fc40004000000 */
[----:B------:R-:W-:Y:S02]  /*08c0*/  @P2 SEL R13, RZ, 0x1, P5 ;  /* 0x00000001ff0d2807 */ /* 0x000fe40002800000 */
[----:B------:R-:W-:Y:S02]  /*08d0*/  SEL R7, R7, 0x2, P6 ;  /* 0x0000000207077807 */ /* 0x000fe40003000000 */
[----:B------:R-:W-:Y:S01]  /*08e0*/  LOP3.LUT R13, R13, R0, RZ, 0xc0, !PT ;  /* 0x000000000d0d7212 */ /* 0x000fe200078ec0ff */
[----:B------:R2:W1:Y:S01]  /*08f0*/  @!UP2 SYNCS.EXCH.64 URZ, [UR9+0x60], UR6 ;  /* 0x00006006093fa5b2 */ /* 0x0004620008000100 */
[----:B------:R2:W4:Y:S01]  /*0900*/  @!UP3 SYNCS.EXCH.64 URZ, [UR9+0x68], UR6 ;  /* 0x00006806093fb5b2 */ /* 0x0005220008000100 */
[----:B------:R2:W0:Y:S01]  /*0910*/  @!UP4 SYNCS.EXCH.64 URZ, [UR9+0x70], UR6 ;  /* 0x00007006093fc5b2 */ /* 0x0004220008000100 */
[----:B------:R2:W0:Y:S01]  /*0920*/  @!UP5 SYNCS.EXCH.64 URZ, [UR9+0x78], UR6 ;  /* 0x00007806093fd5b2 */ /* 0x0004220008000100 */
[----:B------:R-:W-:Y:S01]  /*0930*/  NOP ;  /* 0x0000000000007918 */ /* 0x000fe20000000000 */
[----:B--23--:R-:W-:Y:S05]  /*0940*/  @!P3 BRA `(.L_x_3) ;  /* 0x000000000008b947 */ /* 0x00cfea0003800000 */
[----:B01--4-:R-:W-:Y:S01]  /*0950*/  UCGABAR_ARV ;  /* 0x00000000000079c7 */ /* 0x013fe20008000000 */
[----:B------:R-:W-:Y:S05]  /*0960*/  BRA `(.L_x_4) ;  /* 0x0000000000047947 */ /* 0x000fea0003800000 */
.L_x_3:
[----:B01--4-:R-:W-:Y:S01]  /*0970*/  NOP ;  /* 0x0000000000007918 */ /* 0x013fe20000000000 */
.L_x_4:
[----:B------:R-:W-:Y:S01]  /*0980*/  ULDC.64 UR4, c[0x0][0x598] ;  /* 0x0001660000047ab9 */ /* 0x000fe20000000a00 */
[----:B------:R-:W-:Y:S01]  /*0990*/  ULDC.64 UR18, c[0x0][0x208] ;  /* 0x0000820000127ab9 */ /* 0x000fe20000000a00 */
[----:B------:R-:W-:-:S04]  /*09a0*/  ISETP.NE.U32.AND P0, PT, RZ, UR4, PT ;  /* 0x00000004ff007c0c */ /* 0x000fc8000bf05070 */
[----:B------:R-:W-:-:S13]  /*09b0*/  ISETP.NE.AND.EX P0, PT, RZ, UR5, PT, P0 ;  /* 0x00000005ff007c0c */ /* 0x000fda000bf05300 */
[----:B------:R-:W-:Y:S05]  /*09c0*/  @!P0 BRA `(.L_x_5) ;  /* 0x00000000001c8947 */ /* 0x000fea0003800000 */
[----:B------:R-:W0:Y:S02]  /*09d0*/  LDC.64 R2, c[0x0][0x598] ;  /* 0x00016600ff027b82 */ /* 0x000e240000000a00 */
[----:B0-----:R-:W2:Y:S02]  /*09e0*/  LDG.E.64 R2, desc[UR18][R2.64] ;  /* 0x0000001202027981 */ /* 0x001ea4000c1e1b00 */
[----:B--2---:R-:W-:-:S04]  /*09f0*/  ISETP.NE.U32.AND P0, PT, R2, RZ, PT ;  /* 0x000000ff0200720c */ /* 0x004fc80003f05070 */
[----:B------:R-:W-:-:S13]  /*0a00*/  ISETP.NE.AND.EX P0, PT, R3, RZ, PT, P0 ;  /* 0x000000ff0300720c */ /* 0x000fda0003f05300 */
[----:B------:R-:W-:Y:S05]  /*0a10*/  @!P0 BRA `(.L_x_5) ;  /* 0x0000000000088947 */ /* 0x000fea0003800000 */
[----:B------:R0:W5:Y:S01]  /*0a20*/  LD.E R14, desc[UR18][R2.64] ;  /* 0x00000012020e7980 */ /* 0x000162000c101900 */
[----:B------:R-:W-:Y:S05]  /*0a30*/  BRA `(.L_x_6) ;  /* 0x0000000000207947 */ /* 0x000fea0003800000 */
.L_x_5:
[----:B------:R-:W-:Y:S02]  /*0a40*/  ULDC.64 UR4, c[0x0][0x588] ;  /* 0x0001620000047ab9 */ /* 0x000fe40000000a00 */
[----:B------:R-:W-:-:S04]  /*0a50*/  ISETP.NE.U32.AND P0, PT, RZ, UR4, PT ;  /* 0x00000004ff007c0c */ /* 0x000fc8000bf05070 */
[----:B------:R-:W-:-:S13]  /*0a60*/  ISETP.NE.AND.EX P0, PT, RZ, UR5, PT, P0 ;  /* 0x00000005ff007c0c */ /* 0x000fda000bf05300 */
[----:B------:R-:W-:Y:S05]  /*0a70*/  @!P0 BRA `(.L_x_7) ;  /* 0x00000000000c8947 */ /* 0x000fea0003800000 */
[----:B------:R-:W0:Y:S02]  /*0a80*/  LDC.64 R14, c[0x0][0x588] ;  /* 0x00016200ff0e7b82 */ /* 0x000e240000000a00 */
[----:B0-----:R1:W5:Y:S01]  /*0a90*/  LDG.E R14, desc[UR18][R14.64] ;  /* 0x000000120e0e7981 */ /* 0x001362000c1e1900 */
[----:B------:R-:W-:Y:S05]  /*0aa0*/  BRA `(.L_x_6) ;  /* 0x0000000000047947 */ /* 0x000fea0003800000 */
.L_x_7:
[----:B------:R-:W2:Y:S02]  /*0ab0*/  LDC R14, c[0x0][0x580] ;  /* 0x00016000ff0e7b82 */ /* 0x000ea40000000800 */
.L_x_6:
[----:B------:R-:W-:Y:S02]  /*0ac0*/  ULDC.64 UR4, c[0x0][0x5a0] ;  /* 0x0001680000047ab9 */ /* 0x000fe40000000a00 */
[----:B------:R-:W-:-:S04]  /*0ad0*/  ISETP.NE.U32.AND P0, PT, RZ, UR4, PT ;  /* 0x00000004ff007c0c */ /* 0x000fc8000bf05070 */
[----:B------:R-:W-:-:S13]  /*0ae0*/  ISETP.NE.AND.EX P0, PT, RZ, UR5, PT, P0 ;  /* 0x00000005ff007c0c */ /* 0x000fda000bf05300 */
[----:B------:R-:W-:Y:S05]  /*0af0*/  @!P0 BRA `(.L_x_8) ;  /* 0x00000000001c8947 */ /* 0x000fea0003800000 */
[----:B0-----:R-:W0:Y:S02]  /*0b00*/  LDC.64 R2, c[0x0][0x5a0] ;  /* 0x00016800ff027b82 */ /* 0x001e240000000a00 */
[----:B0-----:R-:W3:Y:S02]  /*0b10*/  LDG.E.64 R2, desc[UR18][R2.64] ;  /* 0x0000001202027981 */ /* 0x001ee4000c1e1b00 */
[----:B---3--:R-:W-:-:S04]  /*0b20*/  ISETP.NE.U32.AND P0, PT, R2, RZ, PT ;  /* 0x000000ff0200720c */ /* 0x008fc80003f05070 */
[----:B------:R-:W-:-:S13]  /*0b30*/  ISETP.NE.AND.EX P0, PT, R3, RZ, PT, P0 ;  /* 0x000000ff0300720c */ /* 0x000fda0003f05300 */
[----:B------:R-:W-:Y:S05]  /*0b40*/  @!P0 BRA `(.L_x_8) ;  /* 0x0000000000088947 */ /* 0x000fea0003800000 */
[----:B-1----:R0:W5:Y:S01]  /*0b50*/  LD.E R15, desc[UR18][R2.64] ;  /* 0x00000012020f7980 */ /* 0x002162000c101900 */
[----:B------:R-:W-:Y:S05]  /*0b60*/  BRA `(.L_x_9) ;  /* 0x0000000000207947 */ /* 0x000fea0003800000 */
.L_x_8:
[----:B------:R-:W-:Y:S02]  /*0b70*/  ULDC.64 UR4, c[0x0][0x590] ;  /* 0x0001640000047ab9 */ /* 0x000fe40000000a00 */
[----:B------:R-:W-:-:S04]  /*0b80*/  ISETP.NE.U32.AND P0, PT, RZ, UR4, PT ;  /* 0x00000004ff007c0c */ /* 0x000fc8000bf05070 */
[----:B------:R-:W-:-:S13]  /*0b90*/  ISETP.NE.AND.EX P0, PT, RZ, UR5, PT, P0 ;  /* 0x00000005ff007c0c */ /* 0x000fda000bf05300 */
[----:B------:R-:W-:Y:S05]  /*0ba0*/  @!P0 BRA `(.L_x_10) ;  /* 0x00000000000c8947 */ /* 0x000fea0003800000 */
[----:B0-----:R-:W1:Y:S02]  /*0bb0*/  LDC.64 R2, c[0x0][0x590] ;  /* 0x00016400ff027b82 */ /* 0x001e640000000a00 */
[----:B-1----:R1:W5:Y:S01]  /*0bc0*/  LDG.E R15, desc[UR18][R2.64] ;  /* 0x00000012020f7981 */ /* 0x002362000c1e1900 */
[----:B------:R-:W-:Y:S05]  /*0bd0*/  BRA `(.L_x_9) ;  /* 0x0000000000047947 */ /* 0x000fea0003800000 */
.L_x_10:
[----:B-1----:R-:W3:Y:S02]  /*0be0*/  LDC R15, c[0x0][0x584] ;  /* 0x00016100ff0f7b82 */ /* 0x002ee40000000800 */
.L_x_9:
[----:B------:R-:W4:Y:S01]  /*0bf0*/  LDC R0, c[0x0][0x65c] ;  /* 0x00019700ff007b82 */ /* 0x000f220000000800 */
[----:B------:R-:W-:Y:S01]  /*0c00*/  ULDC UR8, c[0x0][0x28c] ;  /* 0x0000a30000087ab9 */ /* 0x000fe20000000800 */
[----:B------:R-:W-:Y:S01]  /*0c10*/  ISETP.NE.AND P0, PT, R6, 0x2, PT ;  /* 0x000000020600780c */ /* 0x000fe20003f05270 */
[----:B------:R-:W-:Y:S01]  /*0c20*/  UIADD3 UR8, UR8, 0x3f, URZ ;  /* 0x0000003f08087890 */ /* 0x000fe2000fffe03f */
[----:B------:R-:W-:Y:S01]  /*0c30*/  IMAD.U32 R4, RZ, RZ, UR12 ;  /* 0x0000000cff047e24 */ /* 0x000fe2000f8e00ff */
[----:B------:R-:W-:Y:S01]  /*0c40*/  UMOV UR4, URZ ;  /* 0x0000003f00047c82 */ /* 0x000fe20008000000 */
[----:B------:R-:W-:Y:S01]  /*0c50*/  UMOV UR5, URZ ;  /* 0x0000003f00057c82 */ /* 0x000fe20008000000 */
[----:B------:R-:W-:-:S04]  /*0c60*/  USHF.R.S32.HI UR9, URZ, 0x1f, UR8 ;  /* 0x0000001f3f097899 */ /* 0x000fc80008011408 */
[----:B------:R-:W-:-:S04]  /*0c70*/  ULEA.HI UR9, UR9, UR8, URZ, 0x6 ;  /* 0x0000000809097291 */ /* 0x000fc8000f8f303f */
[----:B------:R-:W-:Y:S01]  /*0c80*/  USHF.R.S32.HI UR13, URZ, 0x6, UR9 ;  /* 0x000000063f0d7899 */ /* 0x000fe20008011409 */
[----:B----4-:R-:W-:-:S13]  /*0c90*/  ISETP.NE.AND P2, PT, R0, 0x1, PT ;  /* 0x000000010000780c */ /* 0x010fda0003f45270 */
[----:B01----:R-:W0:Y:S01]  /*0ca0*/  @P2 LDC R3, c[0x0][0x10] ;  /* 0x00000400ff032b82 */ /* 0x003e220000000800 */
[----:B------:R-:W-:Y:S02]  /*0cb0*/  @P2 IMAD.MOV.U32 R17, RZ, RZ, RZ ;  /* 0x000000ffff112224 */ /* 0x000fe400078e00ff */
[----:B------:R-:W-:-:S05]  /*0cc0*/  @P2 IMAD.MOV.U32 R5, RZ, RZ, RZ ;  /* 0x000000ffff052224 */ /* 0x000fca00078e00ff */
[----:B------:R-:W1:Y:S01]  /*0cd0*/  @!P2 LDC R9, c[0x0][0xc] ;  /* 0x00000300ff09ab82 */ /* 0x000e620000000800 */
[----:B------:R-:W-:Y:S01]  /*0ce0*/  ULDC UR6, c[0x0][0xc] ;  /* 0x0000030000067ab9 */ /* 0x000fe20000000800 */
[----:B------:R-:W-:Y:S02]  /*0cf0*/  ULDC UR7, c[0x0][0x10] ;  /* 0x0000040000077ab9 */ /* 0x000fe40000000800 */
[----:B------:R-:W-:-:S04]  /*0d00*/  UIMAD.WIDE.U32 UR6, UR6, UR7, URZ ;  /* 0x00000007060672a5 */ /* 0x000fc8000f8e003f */
[----:B------:R-:W4:Y:S01]  /*0d10*/  LDC R8, c[0x0][0x14] ;  /* 0x00000500ff087b82 */ /* 0x000f220000000800 */
[----:B0-----:R-:W-:-:S04]  /*0d20*/  @P2 IMAD.WIDE.U32 R2, R3, UR12, R16 ;  /* 0x0000000c03022c25 */ /* 0x001fc8000f8e0010 */
[----:B------:R-:W-:Y:S02]  /*0d30*/  @P2 IMAD.IADD R3, R3, 0x1, R5 ;  /* 0x0000000103032824 */ /* 0x000fe400078e0205 */
[----:B------:R-:W-:Y:S02]  /*0d40*/  IMAD.MOV.U32 R5, RZ, RZ, RZ ;  /* 0x000000ffff057224 */ /* 0x000fe400078e00ff */
[----:B-1----:R-:W-:-:S04]  /*0d50*/  @!P2 IMAD.WIDE.U32 R4, R16, R9, R4 ;  /* 0x000000091004a225 */ /* 0x002fc800078e0004 */
[----:B------:R-:W-:Y:S02]  /*0d60*/  @!P2 IMAD.MOV.U32 R2, RZ, RZ, R4 ;  /* 0x000000ffff02a224 */ /* 0x000fe400078e0004 */
[C---:B----4-:R-:W-:Y:S02]  /*0d70*/  IMAD R21, R8.reuse, UR7, RZ ;  /* 0x0000000708157c24 */ /* 0x050fe4000f8e02ff */
[----:B------:R-:W-:Y:S01]  /*0d80*/  IMAD.WIDE.U32 R8, R8, UR6, RZ ;  /* 0x0000000608087c25 */ /* 0x000fe2000f8e00ff */
[----:B------:R-:W-:-:S03]  /*0d90*/  ULDC.64 UR6, c[0x0][0x650] ;  /* 0x0001940000067ab9 */ /* 0x000fc60000000a00 */
[----:B------:R-:W-:Y:S02]  /*0da0*/  @!P2 IMAD.MOV.U32 R3, RZ, RZ, R5 ;  /* 0x000000ffff03a224 */ /* 0x000fe400078e0005 */
[----:B------:R-:W-:Y:S01]  /*0db0*/  IMAD.IADD R0, R9, 0x1, R21 ;  /* 0x0000000109007824 */ /* 0x000fe200078e0215 */
[----:B------:R-:W-:Y:S06]  /*0dc0*/  @P0 BRA `(.L_x_11) ;  /* 0x0000000000200947 */ /* 0x000fec0003800000 */
[----:B------:R-:W-:Y:S01]  /*0dd0*/  UISETP.GE.U32.AND UP0, UPT, UR13, 0x5, UPT ;  /* 0x000000050d00788c */ /* 0x000fe2000bf06070 */
[----:B------:R-:W-:Y:S01]  /*0de0*/  IADD3 R2, P0, R2, R8, RZ ;  /* 0x0000000802027210 */ /* 0x000fe20007f1e0ff */
[----:B------:R-:W-:-:S04]  /*0df0*/  UIMAD.WIDE.U32 UR4, UR13, -0x33333333, URZ ;  /* 0xcccccccd0d0478a5 */ /* 0x000fc8000f8e003f */
[----:B------:R-:W-:Y:S01]  /*0e00*/  USHF.R.U32.HI UR4, URZ, 0x2, UR5 ;  /* 0x000000023f047899 */ /* 0x000fe20008011605 */
[----:B------:R-:W-:Y:S02]  /*0e10*/  IMAD.X R3, R0, 0x1, R3, P0 ;  /* 0x0000000100037824 */ /* 0x000fe400000e0603 */
[----:B------:R-:W-:Y:S02]  /*0e20*/  UMOV UR5, URZ ;  /* 0x0000003f00057c82 */ /* 0x000fe40008000000 */
[----:B------:R-:W-:Y:S02]  /*0e30*/  @UP0 ULOP3.LUT UR5, UR4, 0x1, URZ, 0xc0, !UPT ;  /* 0x0000000104050892 */ /* 0x000fe4000f8ec03f */
[----:B------:R-:W-:-:S12]  /*0e40*/  UIMAD UR4, UR4, -0x5, UR13 ;  /* 0xfffffffb040478a4 */ /* 0x000fd8000f8e020d */
.L_x_11:
[----:B------:R-:W-:Y:S01]  /*0e50*/  ISETP.GE.U32.AND P0, PT, R2, UR6, PT ;  /* 0x0000000602007c0c */ /* 0x000fe2000bf06070 */
[----:B------:R-:W-:Y:S01]  /*0e60*/  IMAD.MOV.U32 R6, RZ, RZ, -0x1 ;  /* 0xffffffffff067424 */ /* 0x000fe200078e00ff */
[----:B------:R-:W-:Y:S01]  /*0e70*/  PRMT R20, RZ, 0x7610, R20 ;  /* 0x00007610ff147816 */ /* 0x000fe20000000014 */
[----:B------:R-:W-:Y:S01]  /*0e80*/  IMAD.MOV.U32 R5, RZ, RZ, -0x1 ;  /* 0xffffffffff057424 */ /* 0x000fe200078e00ff */
[----:B------:R-:W-:Y:S01]  /*0e90*/  ISETP.GE.U32.AND.EX P0, PT, R3, UR7, PT, P0 ;  /* 0x0000000703007c0c */ /* 0x000fe2000bf06100 */
[----:B------:R-:W-:-:S12]  /*0ea0*/  IMAD.MOV.U32 R4, RZ, RZ, -0x1 ;  /* 0xffffffffff047424 */ /* 0x000fd800078e00ff */
[----:B------:R-:W-:Y:S05]  /*0eb0*/  @P0 BRA `(.L_x_12) ;  /* 0x0000000400240947 */ /* 0x000fea0003800000 */
[----:B------:R-:W0:Y:S01]  /*0ec0*/  LDC.64 R30, c[0x0][0x628] ;  /* 0x00018a00ff1e7b82 */ /* 0x000e220000000a00 */
[----:B------:R-:W-:Y:S02]  /*0ed0*/  IMAD.MOV.U32 R4, RZ, RZ, R2 ;  /* 0x000000ffff047224 */ /* 0x000fe400078e0002 */
[----:B------:R-:W-:-:S05]  /*0ee0*/  IMAD.MOV.U32 R5, RZ, RZ, R3 ;  /* 0x000000ffff057224 */ /* 0x000fca00078e0003 */
[----:B------:R-:W1:Y:S08]  /*0ef0*/  LDC R6, c[0x0][0x630] ;  /* 0x00018c00ff067b82 */ /* 0x000e700000000800 */
[----:B------:R-:W4:Y:S01]  /*0f00*/  LDC.64 R32, c[0x0][0x620] ;  /* 0x00018800ff207b82 */ /* 0x000f220000000a00 */
[----:B0-----:R-:W-:-:S04]  /*0f10*/  ISETP.NE.U32.AND P0, PT, R30, RZ, PT ;  /* 0x000000ff1e00720c */ /* 0x001fc80003f05070 */
[----:B------:R-:W-:-:S13]  /*0f20*/  ISETP.NE.AND.EX P0, PT, R31, RZ, PT, P0 ;  /* 0x000000ff1f00720c */ /* 0x000fda0003f05300 */
[----:B-1--4-:R-:W-:Y:S05]  /*0f30*/  @!P0 BRA `(.L_x_13) ;  /* 0x0000000000288947 */ /* 0x012fea0003800000 */
[----:B------:R-:W0:Y:S02]  /*0f40*/  LDC R23, c[0x0][0x634] ;  /* 0x00018d00ff177b82 */ /* 0x000e240000000800 */
[----:B0-----:R-:W-:-:S05]  /*0f50*/  IADD3 R23, P0, R2, R23, RZ ;  /* 0x0000001702177210 */ /* 0x001fca0007f1e0ff */
[----:B------:R-:W-:-:S04]  /*0f60*/  IMAD.X R29, RZ, RZ, R3, P0 ;  /* 0x000000ffff1d7224 */ /* 0x000fc800000e0603 */
[----:B------:R-:W-:-:S04]  /*0f70*/  IMAD.WIDE.U32 R4, R29, R30, RZ ;  /* 0x0000001e1d047225 */ /* 0x000fc800078e00ff */
[----:B------:R-:W-:-:S04]  /*0f80*/  IMAD.WIDE.U32 R20, P0, R23, R31, R4 ;  /* 0x0000001f17147225 */ /* 0x000fc80007800004 */
[----:B------:R-:W-:-:S04]  /*0f90*/  IMAD.WIDE.U32 R4, R23, R30, RZ ;  /* 0x0000001e17047225 */ /* 0x000fc800078e00ff */
[----:B------:R-:W-:Y:S01]  /*0fa0*/  IMAD.X R23, RZ, RZ, RZ, P0 ;  /* 0x000000ffff177224 */ /* 0x000fe200000e06ff */
[----:B------:R-:W-:Y:S01]  /*0fb0*/  IADD3 RZ, P0, R5, R20, RZ ;  /* 0x0000001405ff7210 */ /* 0x000fe20007f1e0ff */
[----:B------:R-:W-:-:S04]  /*0fc0*/  IMAD.MOV.U32 R22, RZ, RZ, R21 ;  /* 0x000000ffff167224 */ /* 0x000fc800078e0015 */
[----:B------:R-:W-:-:S08]  /*0fd0*/  IMAD.WIDE.U32.X R4, R29, R31, R22, P0 ;  /* 0x0000001f1d047225 */ /* 0x000fd000000e0416 */
.L_x_13:
[----:B------:R-:W0:Y:S01]  /*0fe0*/  LDC.64 R34, c[0x0][0x640] ;  /* 0x00019000ff227b82 */ /* 0x000e220000000a00 */
[-CC-:B------:R-:W-:Y:S01]  /*0ff0*/  SHF.R.U64 R36, R4, R6.reuse, R5.reuse ;  /* 0x0000000604247219 */ /* 0x180fe20000001205 */
[----:B------:R-:W-:Y:S01]  /*1000*/  IMAD.MOV.U32 R39, RZ, RZ, 0x1 ;  /* 0x00000001ff277424 */ /* 0x000fe200078e00ff */
[----:B------:R-:W-:Y:S02]  /*1010*/  SHF.R.U32.HI R4, RZ, R6, R5 ;  /* 0x00000006ff047219 */ /* 0x000fe40000011605 */
[----:B------:R-:W-:-:S03]  /*1020*/  IADD3 R21, P0, RZ, -R36, RZ ;  /* 0x80000024ff157210 */ /* 0x000fc60007f1e0ff */
[----:B------:R-:W1:Y:S02]  /*1030*/  LDC R20, c[0x0][0x618] ;  /* 0x00018600ff147b82 */ /* 0x000e640000000800 */
[----:B------:R-:W-:-:S04]  /*1040*/  IMAD.X R5, RZ, RZ, ~R4, P0 ;  /* 0x000000ffff057224 */ /* 0x000fc800000e0e04 */
[-C--:B------:R-:W-:Y:S02]  /*1050*/  IMAD R6, R5, R32.reuse, RZ ;  /* 0x0000002005067224 */ /* 0x080fe400078e02ff */
[----:B------:R-:W4:Y:S01]  /*1060*/  LDC R23, c[0x0][0x608] ;  /* 0x00018200ff177b82 */ /* 0x000f220000000800 */
[----:B------:R-:W-:-:S04]  /*1070*/  IMAD.WIDE.U32 R4, R21, R32, R2 ;  /* 0x0000002015047225 */ /* 0x000fc800078e0002 */
[----:B------:R-:W-:-:S03]  /*1080*/  IMAD R21, R21, R33, R6 ;  /* 0x0000002115157224 */ /* 0x000fc600078e0206 */
[----:B------:R-:W2:Y:S01]  /*1090*/  LDC R26, c[0x0][0x658] ;  /* 0x00019600ff1a7b82 */ /* 0x000ea20000000800 */
[----:B------:R-:W-:Y:S01]  /*10a0*/  IMAD.IADD R5, R5, 0x1, R21 ;  /* 0x0000000105057824 */ /* 0x000fe200078e0215 */
[----:B0-----:R-:W-:Y:S01]  /*10b0*/  ISETP.NE.U32.AND P0, PT, R34, RZ, PT ;  /* 0x000000ff2200720c */ /* 0x001fe20003f05070 */
[----:B------:R-:W-:-:S03]  /*10c0*/  IMAD.MOV.U32 R21, RZ, RZ, -0x1 ;  /* 0xffffffffff157424 */ /* 0x000fc600078e00ff */
[----:B------:R-:W-:Y:S02]  /*10d0*/  ISETP.NE.AND.EX P0, PT, R35, RZ, PT, P0 ;  /* 0x000000ff2300720c */ /* 0x000fe40003f05300 */
[----:B------:R-:W0:Y:S01]  /*10e0*/  LDC R33, c[0x0][0x600] ;  /* 0x00018000ff217b82 */ /* 0x000e220000000800 */
[-CC-:B-1----:R-:W-:Y:S02]  /*10f0*/  SHF.R.U64 R31, R4, R20.reuse, R5.reuse ;  /* 0x00000014041f7219 */ /* 0x182fe40000001205 */
[----:B------:R-:W-:-:S05]  /*1100*/  SHF.R.U32.HI R4, RZ, R20, R5 ;  /* 0x00000014ff047219 */ /* 0x000fca0000011605 */
[----:B------:R-:W1:Y:S01]  /*1110*/  LDC R28, c[0x0][0x648] ;  /* 0x00019200ff1c7b82 */ /* 0x000e620000000800 */
[-CC-:B----4-:R-:W-:Y:S02]  /*1120*/  SHF.R.U64 R41, R31, R23.reuse, R4.reuse ;  /* 0x000000171f297219 */ /* 0x190fe40000001204 */
[----:B------:R-:W-:-:S05]  /*1130*/  SHF.R.U32.HI R5, RZ, R23, R4 ;  /* 0x00000017ff057219 */ /* 0x000fca0000011604 */
[----:B------:R-:W4:Y:S01]  /*1140*/  LDC R37, c[0x0][0x638] ;  /* 0x00018e00ff257b82 */ /* 0x000f220000000800 */
[-C--:B--2---:R-:W-:Y:S02]  /*1150*/  SHF.L.U32 R4, R21, R26.reuse, RZ ;  /* 0x0000001a15047219 */ /* 0x084fe400000006ff */
[--C-:B------:R-:W-:Y:S02]  /*1160*/  SHF.R.U64 R32, R41, R26, R5.reuse ;  /* 0x0000001a29207219 */ /* 0x100fe40000001205 */
[----:B------:R-:W-:Y:S02]  /*1170*/  LOP3.LUT R6, RZ, R4, RZ, 0x33, !PT ;  /* 0x00000004ff067212 */ /* 0x000fe400078e33ff */
[----:B------:R-:W-:Y:S01]  /*1180*/  SHF.R.U32.HI R5, RZ, R26, R5 ;  /* 0x0000001aff057219 */ /* 0x000fe20000011605 */
[----:B------:R-:W2:Y:S01]  /*1190*/  LDC R30, c[0x0][0x610] ;  /* 0x00018400ff1e7b82 */ /* 0x000ea20000000800 */
[----:B------:R-:W-:Y:S01]  /*11a0*/  IMAD.MOV.U32 R4, RZ, RZ, R32 ;  /* 0x000000ffff047224 */ /* 0x000fe200078e0020 */
[----:B------:R-:W-:Y:S06]  /*11b0*/  @!P0 BRA `(.L_x_14) ;  /* 0x0000000000288947 */ /* 0x000fec0003800000 */
[----:B------:R-:W3:Y:S02]  /*11c0*/  LDC R23, c[0x0][0x64c] ;  /* 0x00019300ff177b82 */ /* 0x000ee40000000800 */
[----:B---3--:R-:W-:-:S05]  /*11d0*/  IADD3 R23, P0, R32, R23, RZ ;  /* 0x0000001720177210 */ /* 0x008fca0007f1e0ff */
        /* <DEDUP_REMOVED lines=8> */
.L_x_14:
[----:B-1----:R-:W-:Y:S01]  /*1260*/  SHF.R.U64 R17, R4, R28, R5 ;  /* 0x0000001c04117219 */ /* 0x002fe20000001205 */
[----:B------:R-:W-:Y:S01]  /*1270*/  @P2 IMAD R25, R27, R24, R16 ;  /* 0x000000181b192224 */ /* 0x000fe200078e0210 */
[----:B------:R-:W-:Y:S02]  /*1280*/  SHF.L.U32 R4, R39, R26, RZ ;  /* 0x0000001a27047219 */ /* 0x000fe400000006ff */
[----:B------:R-:W-:Y:S01]  /*1290*/  LOP3.LUT R5, R41, R6, RZ, 0xc0, !PT ;  /* 0x0000000629057212 */ /* 0x000fe200078ec0ff */
[----:B0-----:R-:W-:Y:S02]  /*12a0*/  VIADD R6, R33, 0xffffffff ;  /* 0xffffffff21067836 */ /* 0x001fe40000000000 */
[----:B------:R-:W-:Y:S02]  /*12b0*/  IMAD.MOV R20, RZ, RZ, -R17 ;  /* 0x000000ffff147224 */ /* 0x000fe400078e0a11 */
[----:B------:R-:W-:Y:S01]  /*12c0*/  IMAD R16, R4, R17, R5 ;  /* 0x0000001104107224 */ /* 0x000fe200078e0205 */
[----:B------:R-:W-:Y:S01]  /*12d0*/  LOP3.LUT R17, R31, R6, RZ, 0xc0, !PT ;  /* 0x000000061f117212 */ /* 0x000fe200078ec0ff */
[----:B----4-:R-:W-:-:S02]  /*12e0*/  IMAD R4, R20, R37, R32 ;  /* 0x0000002514047224 */ /* 0x010fc400078e0220 */
[----:B--2---:R-:W-:Y:S02]  /*12f0*/  IMAD R6, R16, R30, R25 ;  /* 0x0000001e10067224 */ /* 0x004fe400078e0219 */
[----:B------:R-:W-:Y:S02]  /*1300*/  IMAD R17, R4, R33, R17 ;  /* 0x0000002104117224 */ /* 0x000fe400078e0211 */
[----:B------:R-:W-:Y:S02]  /*1310*/  IMAD.MOV.U32 R20, RZ, RZ, 0x1 ;  /* 0x00000001ff147424 */ /* 0x000fe400078e00ff */
[----:B------:R-:W-:Y:S01]  /*1320*/  IMAD.MOV.U32 R4, RZ, RZ, R36 ;  /* 0x000000ffff047224 */ /* 0x000fe200078e0024 */
[----:B------:R-:W-:Y:S02]  /*1330*/  SEL R5, R17, R6, !P2 ;  /* 0x0000000611057207 */ /* 0x000fe40005000000 */
[----:B------:R-:W-:-:S07]  /*1340*/  SEL R6, R6, R17, !P2 ;  /* 0x0000001106067207 */ /* 0x000fce0005000000 */
.L_x_12:
[----:B------:R-:W-:Y:S05]  /*1350*/  @!P3 BRA `(.L_x_15) ;  /* 0x00000000000cb947 */ /* 0x000fea0003800000 */
[----:B------:R-:W-:Y:S01]  /*1360*/  UCGABAR_WAIT ;  /* 0x0000000000007dc7 */ /* 0x000fe20008000000 */
[----:B------:R-:W-:Y:S01]  /*1370*/  CCTL.IVALL ;  /* 0x00000000ff00798f */ /* 0x000fe20002000000 */
[----:B------:R-:W-:Y:S05]  /*1380*/  BRA `(.L_x_16) ;  /* 0x0000000000047947 */ /* 0x000fea0003800000 */
.L_x_15:
[----:B------:R-:W-:Y:S06]  /*1390*/  BAR.SYNC.DEFER_BLOCKING 0x0 ;  /* 0x0000000000007b1d */ /* 0x000fec0000010000 */
.L_x_16:
[----:B------:R-:W-:Y:S05]  /*13a0*/  @!P4 BRA `(.L_x_17) ;  /* 0x0000006c0068c947 */ /* 0x000fea0003800000 */
[----:B------:R-:W-:-:S13]  /*13b0*/  ISETP.GT.U32.AND P0, PT, R38, 0x1, PT ;  /* 0x000000012600780c */ /* 0x000fda0003f04070 */
[----:B------:R-:W-:Y:S05]  /*13c0*/  @P0 EXIT ;  /* 0x000000000000094d */ /* 0x000fea0003800000 */
.L_x_18:
[----:B------:R-:W-:-:S08]  /*13d0*/  NOP ;  /* 0x0000000000007918 */ /* 0x000fd00000000000 */
[----:B------:R-:W0:Y:S02]  /*13e0*/  USETMAXREG.TRY_ALLOC.CTAPOOL UP0, 0xe8 ;  /* 0x000000e8000079c8 */ /* 0x000e240008000600 */
[----:B0-----:R-:W-:-:S13]  /*13f0*/  PLOP3.LUT P0, PT, PT, PT, UP0, 0x80, 0x0 ;  /* 0x000000000000781c */ /* 0x001fda0003f0f008 */
[----:B------:R-:W-:Y:S05]  /*1400*/  @!P0 BRA `(.L_x_18) ;  /* 0xfffffffc00f08947 */ /* 0x000fea000383ffff */
[----:B------:R-:W-:-:S13]  /*1410*/  LOP3.LUT P0, RZ, R20, 0xff, RZ, 0xc0, !PT ;  /* 0x000000ff14ff7812 */ /* 0x000fda000780c0ff */
[----:B------:R-:W-:Y:S05]  /*1420*/  @!P0 EXIT ;  /* 0x000000000000894d */ /* 0x000fea0003800000 */
[----:B------:R-:W0:Y:S01]  /*1430*/  S2UR UR6, SR_CgaCtaId ;  /* 0x00000000000679c3 */ /* 0x000e220000008800 */
[CC--:B------:R-:W-:Y:S01]  /*1440*/  LEA.HI R11, R19.reuse, R10.reuse, RZ, 0x2 ;  /* 0x0000000a130b7211 */ /* 0x0c0fe200078f10ff */
[----:B------:R-:W-:Y:S01]  /*1450*/  UIADD3 UR7, UR15, -0x1, URZ ;  /* 0xffffffff0f077890 */ /* 0x000fe2000fffe03f */
[----:B------:R-:W-:Y:S01]  /*1460*/  LEA.HI R19, R19, R10, RZ, 0x5 ;  /* 0x0000000a13137211 */ /* 0x000fe200078f28ff */
[----:B------:R-:W-:Y:S01]  /*1470*/  UMOV UR12, 0x400 ;  /* 0x00000400000c7882 */ /* 0x000fe20000000000 */
[--C-:B------:R-:W-:Y:S01]  /*1480*/  SHF.R.S32.HI R18, RZ, 0x2, R11.reuse ;  /* 0x00000002ff127819 */ /* 0x100fe2000001140b */
[----:B------:R-:W-:Y:S01]  /*1490*/  UISETP.LT.AND UP0, UPT, UR13, 0x1, UPT ;  /* 0x000000010d00788c */ /* 0x000fe2000bf01270 */
[----:B------:R-:W-:Y:S01]  /*14a0*/  SHF.R.S32.HI R17, RZ, 0x1f, R11 ;  /* 0x0000001fff117819 */ /* 0x000fe2000001140b */
[----:B------:R-:W-:Y:S01]  /*14b0*/  USHF.L.U32 UR20, UR13, 0x1, URZ ;  /* 0x000000010d147899 */ /* 0x000fe2000800063f */
[----:B------:R-:W-:Y:S01]  /*14c0*/  LOP3.LUT R11, R11, 0xfffffffc, RZ, 0xc0, !PT ;  /* 0xfffffffc0b0b7812 */ /* 0x000fe200078ec0ff */
[----:B------:R-:W-:Y:S01]  /*14d0*/  USEL UR14, UR13, 0x1, UP0 ;  /* 0x000000010d0e7887 */ /* 0x000fe20008000000 */
[----:B------:R-:W-:Y:S01]  /*14e0*/  LEA.HI R17, R17, R18, RZ, 0x3 ;  /* 0x0000001211117211 */ /* 0x000fe200078f18ff */
[----:B------:R-:W-:Y:S01]  /*14f0*/  UISETP.NE.AND UP0, UPT, UR7, URZ, UPT ;  /* 0x0000003f0700728c */ /* 0x000fe2000bf05270 */
[----:B------:R-:W-:Y:S01]  /*1500*/  LOP3.LUT R148, R7, 0x1, RZ, 0xfc, !PT ;  /* 0x0000000107947812 */ /* 0x000fe200078efcff */
[----:B------:R-:W-:Y:S01]  /*1510*/  IMAD.IADD R16, R10, 0x1, -R11 ;  /* 0x000000010a107824 */ /* 0x000fe200078e0a0b */
[----:B------:R-:W-:Y:S01]  /*1520*/  LOP3.LUT R17, R17, 0xfffffff8, RZ, 0xc0, !PT ;  /* 0xfffffff811117812 */ /* 0x000fe200078ec0ff */
[----:B------:R-:W-:-:S04]  /*1530*/  UIADD3 UR14, -UR14, UR13, URZ ;  /* 0x0000000d0e0e7290 */ /* 0x000fc8000fffe13f */
[----:B------:R-:W-:Y:S01]  /*1540*/  IMAD.IADD R18, R18, 0x1, -R17 ;  /* 0x0000000112127824 */ /* 0x000fe200078e0a11 */
[----:B------:R-:W-:Y:S01]  /*1550*/  SHF.R.S32.HI R17, RZ, 0x5, R19 ;  /* 0x00000005ff117819 */ /* 0x000fe20000011413 */
[----:B0-----:R-:W-:-:S03]  /*1560*/  ULEA UR12, UR6, UR12, 0x18 ;  /* 0x0000000c060c7291 */ /* 0x001fc6000f8ec03f */
[--C-:B------:R-:W-:Y:S01]  /*1570*/  SHF.R.S32.HI R19, RZ, 0x1f, R18.reuse ;  /* 0x0000001fff137819 */ /* 0x100fe20000011412 */
[----:B------:R-:W-:Y:S01]  /*1580*/  USHF.L.U32 UR6, UR7, 0x3, URZ ;  /* 0x0000000307067899 */ /* 0x000fe2000800063f */
[C-C-:B------:R-:W-:Y:S01]  /*1590*/  IMAD R20, R17.reuse, -0x10, -R18.reuse ;  /* 0xfffffff011147824 */ /* 0x140fe200078e0a12 */
[----:B------:R-:W-:Y:S02]  /*15a0*/  USEL UR7, URZ, 0x1, UP0 ;  /* 0x000000013f077887 */ /* 0x000fe40008000000 */
[----:B------:R-:W-:Y:S01]  /*15b0*/  ULOP3.LUT UR6, UR6, 0x8, URZ, 0xc0, !UPT ;  /* 0x0000000806067892 */ /* 0x000fe2000f8ec03f */
[----:B------:R-:W-:Y:S01]  /*15c0*/  IMAD.WIDE R10, R17, 0x10, R18 ;  /* 0x00000010110a7825 */ /* 0x000fe200078e0212 */
[----:B------:R-:W-:Y:S02]  /*15d0*/  UIADD3 UR21, UR12, 0x60, URZ ;  /* 0x000000600c157890 */ /* 0x000fe4000fffe03f */
[----:B------:R-:W-:Y:S01]  /*15e0*/  ULOP3.LUT UR22, UR6, 0x8, URZ, 0x3c, !UPT ;  /* 0x0000000806167892 */ /* 0x000fe2000f8e3c3f */
[----:B------:R-:W-:Y:S01]  /*15f0*/  IMAD.U32 R150, RZ, RZ, UR7 ;  /* 0x00000007ff967e24 */ /* 0x000fe2000f8e00ff */
[----:B------:R-:W-:-:S02]  /*1600*/  ULOP3.LUT UR16, UR6, 0x18, URZ, 0x3c, !UPT ;  /* 0x0000001806107892 */ /* 0x000fc4000f8e3c3f */
[----:B------:R-:W-:Y:S01]  /*1610*/  ULEA UR15, UR15, UR21, 0x3 ;  /* 0x000000150f0f7291 */ /* 0x000fe2000f8e183f */
[----:B------:R-:W-:Y:S02]  /*1620*/  ULDC UR6, c[0x0][0x284] ;  /* 0x0000a10000067ab9 */ /* 0x000fe40000000800 */
[----:B------:R-:W-:-:S09]  /*1630*/  VIADD R17, R20, UR6 ;  /* 0x0000000614117c36 */ /* 0x000fd20008000000 */
.L_x_173:
[----:B------:R-:W-:Y:S01]  /*1640*/  SHF.L.U32 R18, R150, 0x1f, RZ ;  /* 0x0000001f96127819 */ /* 0x000fe200000006ff */
[----:B------:R-:W0:Y:S01]  /*1650*/  LDC R19, c[0x0][0x28c] ;  /* 0x0000a300ff137b82 */ /* 0x000e220000000800 */
[----:B------:R-:W-:Y:S01]  /*1660*/  UMOV UR6, URZ ;  /* 0x0000003f00067c82 */ /* 0x000fe20008000000 */
[----:B------:R-:W-:Y:S01]  /*1670*/  UMOV UR17, UR4 ;  /* 0x0000000400117c82 */ /* 0x000fe20008000000 */
[----:B-1----:R-:W1:Y:S01]  /*1680*/  SYNCS.PHASECHK.TRANS64.TRYWAIT P0, [UR15+-0x8], R18 ;  /* 0xfffff812ff0075a7 */ /* 0x002e62000800014f */
[----:B0-----:R-:W-:Y:S01]  /*1690*/  ISETP.GE.AND P1, PT, R19, 0x1, PT ;  /* 0x000000011300780c */ /* 0x001fe20003f26270 */
[----:B-1-34-:R-:W-:-:S12]  /*16a0*/  @!P0 BRA `(.L_x_19) ;  /* 0x0000007800d08947 */ /* 0x01afd80003800000 */
.L_x_196:
[----:B------:R-:W-:Y:S01]  /*16b0*/  UMOV UR7, URZ ;  /* 0x0000003f00077c82 */ /* 0x000fe20008000000 */
[----:B------:R-:W-:Y:S01]  /*16c0*/  UMOV UR8, URZ ;  /* 0x0000003f00087c82 */ /* 0x000fe20008000000 */
[----:B------:R-:W-:Y:S02]  /*16d0*/  CS2R R88, SRZ ;  /* 0x0000000000587805 */ /* 0x000fe4000001ff00 */
[----:B------:R-:W-:Y:S02]  /*16e0*/  CS2R R22, SRZ ;  /* 0x0000000000167805 */ /* 0x000fe4000001ff00 */
[----:B------:R-:W-:Y:S02]  /*16f0*/  CS2R R90, SRZ ;  /* 0x00000000005a7805 */ /* 0x000fe4000001ff00 */
[----:B------:R-:W-:Y:S02]  /*1700*/  CS2R R92, SRZ ;  /* 0x00000000005c7805 */ /* 0x000fe4000001ff00 */
[----:B------:R-:W-:-:S02]  /*1710*/  CS2R R94, SRZ ;  /* 0x00000000005e7805 */ /* 0x000fc4000001ff00 */
[----:B------:R-:W-:Y:S02]  /*1720*/  CS2R R96, SRZ ;  /* 0x0000000000607805 */ /* 0x000fe4000001ff00 */
        /* <DEDUP_REMOVED lines=24> */
[----:B------:R-:W-:Y:S01]  /*18b0*/  CS2R R146, SRZ ;  /* 0x0000000000927805 */ /* 0x000fe2000001ff00 */
[----:B------:R-:W-:Y:S01]  /*18c0*/  IMAD.MOV.U32 R149, RZ, RZ, RZ ;  /* 0x000000ffff957224 */ /* 0x000fe200078e00ff */
[----:B------:R-:W-:Y:S01]  /*18d0*/  CS2R R24, SRZ ;  /* 0x0000000000187805 */ /* 0x000fe2000001ff00 */
[----:B------:R-:W-:Y:S01]  /*18e0*/  IMAD.MOV.U32 R151, RZ, RZ, RZ ;  /* 0x000000ffff977224 */ /* 0x000fe200078e00ff */
[----:B------:R-:W-:Y:S01]  /*18f0*/  CS2R R26, SRZ ;  /* 0x00000000001a7805 */ /* 0x000fe2000001ff00 */
[----:B------:R-:W-:Y:S01]  /*1900*/  IMAD.U32 R152, RZ, RZ, UR5 ;  /* 0x00000005ff987e24 */ /* 0x000fe2000f8e00ff */
        /* <DEDUP_REMOVED lines=29> */
[----:B------:R-:W-:Y:S01]  /*1ae0*/  CS2R R86, SRZ ;  /* 0x0000000000567805 */ /* 0x000fe2000001ff00 */
[----:B------:R-:W-:Y:S06]  /*1af0*/  @!P1 BRA `(.L_x_20) ;  /* 0x00000008003c9947 */ /* 0x000fec0003800000 */
[----:B------:R-:W-:-:S13]  /*1b00*/  ISETP.NE.AND P1, PT, R148, 0x3, PT ;  /* 0x000000039400780c */ /* 0x000fda0003f25270 */
[----:B------:R-:W-:Y:S05]  /*1b10*/  @!P1 BRA `(.L_x_21) ;  /* 0x0000000000049947 */ /* 0x000fea0003800000 */
[----:B------:R-:W-:Y:S01]  /*1b20*/  BPT.TRAP 0x1 ;  /* 0x000000040000795c */ /* 0x000fe20000300000 */
.L_x_21:
[----:B------:R-:W-:Y:S01]  /*1b30*/  ULEA UR6, UR4, UR12, 0x3 ;  /* 0x0000000c04067291 */ /* 0x000fe2000f8e183f */
[----:B0-----:R-:W-:-:S05]  /*1b40*/  IMAD.U32 R18, RZ, RZ, UR5 ;  /* 0x00000005ff127e24 */ /* 0x001fca000f8e00ff */
[----:B------:R-:W-:-:S04]  /*1b50*/  SHF.L.U32 R18, R18, 0x1f, RZ ;  /* 0x0000001f12127819 */ /* 0x000fc800000006ff */
[----:B------:R0:W1:Y:S01]  /*1b60*/  SYNCS.PHASECHK.TRANS64.TRYWAIT P0, [UR6], R18 ;  /* 0x00000012ff0075a7 */ /* 0x0000620008000146 */
[----:B------:R-:W-:Y:S05]  /*1b70*/  @!P1 BRA `(.L_x_22) ;  /* 0x0000000000049947 */ /* 0x000fea0003800000 */
[----:B------:R-:W-:Y:S01]  /*1b80*/  BPT.TRAP 0x1 ;  /* 0x000000040000795c */ /* 0x000fe20000300000 */
.L_x_22:
[----:B-1----:R-:W-:Y:S05]  /*1b90*/  @P0 BRA `(.L_x_23) ;  /* 0x0000000000080947 */ /* 0x002fea0003800000 */
[----:B------:R-:W1:Y:S02]  /*1ba0*/  SYNCS.PHASECHK.TRANS64.TRYWAIT P0, [UR6], R18 ;  /* 0x00000012ff0075a7 */ /* 0x000e640008000146 */
[----:B-1----:R-:W-:Y:S05]  /*1bb0*/  @!P0 BRA `(.L_x_24) ;  /* 0x0000007400a48947 */ /* 0x002fea0003800000 */
.L_x_23:
[----:B------:R-:W-:Y:S01]  /*1bc0*/  UIADD3 UR6, UR12, 0x180, URZ ;  /* 0x000001800c067890 */ /* 0x000fe2000fffe03f */
[----:B------:R-:W-:Y:S01]  /*1bd0*/  WARPGROUP.ARRIVE ;  /* 0x00000000000079c5 */ /* 0x000fe20000000000 */
[----:B------:R-:W-:Y:S01]  /*1be0*/  UIADD3 UR7, UR12, 0x5180, URZ ;  /* 0x000051800c077890 */ /* 0x000fe2000fffe03f */
[----:B------:R-:W-:Y:S01]  /*1bf0*/  CS2R R88, SRZ ;  /* 0x0000000000587805 */ /* 0x000fe2000001ff00 */
[----:B------:R-:W-:Y:S01]  /*1c00*/  USHF.R.U32.HI UR6, URZ, 0x4, UR6 ;  /* 0x000000043f067899 */ /* 0x000fe20008011606 */
[----:B------:R-:W-:Y:S01]  /*1c10*/  CS2R R22, SRZ ;  /* 0x0000000000167805 */ /* 0x000fe2000001ff00 */
[----:B------:R-:W-:Y:S01]  /*1c20*/  USHF.R.U32.HI UR7, URZ, 0x4, UR7 ;  /* 0x000000043f077899 */ /* 0x000fe20008011607 */
[----:B------:R-:W-:Y:S01]  /*1c30*/  CS2R R90, SRZ ;  /* 0x00000000005a7805 */ /* 0x000fe2000001ff00 */
[----:B------:R-:W-:Y:S01]  /*1c40*/  ULOP3.LUT UR6, UR6, 0x3fff, URZ, 0xc0, !UPT ;  /* 0x00003fff06067892 */ /* 0x000fe2000f8ec03f */
[----:B------:R-:W-:Y:S01]  /*1c50*/  CS2R R92, SRZ ;  /* 0x00000000005c7805 */ /* 0x000fe2000001ff00 */
[----:B------:R-:W-:Y:S01]  /*1c60*/  ULOP3.LUT UR7, UR7, 0x3fff, URZ, 0xc0, !UPT ;  /* 0x00003fff07077892 */ /* 0x000fe2000f8ec03f */
[----:B------:R-:W-:Y:S01]  /*1c70*/  CS2R R94, SRZ ;  /* 0x00000000005e7805 */ /* 0x000fe2000001ff00 */
[----:B------:R-:W-:Y:S01]  /*1c80*/  ULOP3.LUT UR6, UR6, 0x10000, URZ, 0xfc, !UPT ;  /* 0x0001000006067892 */ /* 0x000fe2000f8efc3f */
[----:B------:R-:W-:Y:S01]  /*1c90*/  CS2R R96, SRZ ;  /* 0x0000000000607805 */ /* 0x000fe2000001ff00 */
[----:B------:R-:W-:Y:S01]  /*1ca0*/  ULOP3.LUT UR7, UR7, 0x10000, URZ, 0xfc, !UPT ;  /* 0x0001000007077892 */ /* 0x000fe2000f8efc3f */
[----:B------:R-:W-:Y:S01]  /*1cb0*/  CS2R R98, SRZ ;  /* 0x0000000000627805 */ /* 0x000fe2000001ff00 */
[----:B------:R-:W-:Y:S01]  /*1cc0*/  ULEA UR8, UR4, UR6, 0x8 ;  /* 0x0000000604087291 */ /* 0x000fe2000f8e403f */
[----:B------:R-:W-:Y:S01]  /*1cd0*/  CS2R R102, SRZ ;  /* 0x0000000000667805 */ /* 0x000fe2000001ff00 */
[----:B------:R-:W-:Y:S01]  /*1ce0*/  ULEA UR10, UR4, UR7, 0x9 ;  /* 0x00000007040a7291 */ /* 0x000fe2000f8e483f */
[----:B------:R-:W-:Y:S01]  /*1cf0*/  CS2R R100, SRZ ;  /* 0x0000000000647805 */ /* 0x000fe2000001ff00 */
[----:B------:R-:W-:Y:S01]  /*1d00*/  UMOV UR9, 0x80000020 ;  /* 0x8000002000097882 */ /* 0x000fe20000000000 */
[----:B------:R-:W-:Y:S01]  /*1d10*/  UMOV UR11, 0x80000020 ;  /* 0x80000020000b7882 */ /* 0x000fe20000000000 */
[----:B------:R-:W-:Y:S01]  /*1d20*/  ULDC UR7, c[0x0][0x50c] ;  /* 0x0001430000077ab9 */ /* 0x000fe20000000800 */
[----:B------:R-:W-:Y:S01]  /*1d30*/  UMOV UR6, 0x2 ;  /* 0x0000000200067882 */ /* 0x000fe20000000000 */
[----:B------:R-:W-:Y:S01]  /*1d40*/  UISETP.NE.AND UP0, UPT, UR7, 0x2, UPT ;  /* 0x000000020700788c */ /* 0x000fe2000bf05270 */
[----:B------:R-:W-:-:S02]  /*1d50*/  CS2R R104, SRZ ;  /* 0x0000000000687805 */ /* 0x000fc4000001ff00 */
[----:B------:R-:W-:Y:S01]  /*1d60*/  CS2R R106, SRZ ;  /* 0x00000000006a7805 */ /* 0x000fe2000001ff00 */
[----:B------:R-:W-:Y:S01]  /*1d70*/  QGMMA.64x128x32.F32.E5M2.E5M2 R24, gdesc[UR8], RZ, !UPT ;  /* 0x01e00000081879f3 */ /* 0x000fe2000c7038ff */
[----:B------:R-:W-:Y:S01]  /*1d80*/  USEL UR7, URZ, 0x1, UP0 ;  /* 0x000000013f077887 */ /* 0x000fe20008000000 */
[----:B------:R-:W-:Y:S01]  /*1d90*/  CS2R R108, SRZ ;  /* 0x00000000006c7805 */ /* 0x000fe2000001ff00 */
[----:B------:R-:W-:Y:S01]  /*1da0*/  UIADD3 UR8, UR8, 0x2, URZ ;  /* 0x0000000208087890 */ /* 0x000fe2000fffe03f */
[----:B------:R-:W-:Y:S01]  /*1db0*/  CS2R R110, SRZ ;  /* 0x00000000006e7805 */ /* 0x000fe2000001ff00 */
[----:B------:R-:W-:Y:S01]  /*1dc0*/  UIADD3 UR10, UR10, 0x2, URZ ;  /* 0x000000020a0a7890 */ /* 0x000fe2000fffe03f */
[----:B------:R-:W-:Y:S02]  /*1dd0*/  CS2R R112, SRZ ;  /* 0x0000000000707805 */ /* 0x000fe4000001ff00 */
[----:B------:R-:W-:Y:S01]  /*1de0*/  ISETP.NE.AND P0, PT, RZ, UR7, PT ;  /* 0x00000007ff007c0c */ /* 0x000fe2000bf05270 */
[----:B------:R-:W-:Y:S01]  /*1df0*/  UMOV UR9, 0x80000020 ;  /* 0x8000002000097882 */ /* 0x000fe20000000000 */
[----:B------:R-:W-:Y:S01]  /*1e00*/  UMOV UR11, 0x80000020 ;  /* 0x80000020000b7882 */ /* 0x000fe20000000000 */
        /* <DEDUP_REMOVED lines=17> */
[----:B------:R-:W-:Y:S02]  /*1f20*/  IMAD.MOV.U32 R149, RZ, RZ, RZ ;  /* 0x000000ffff957224 */ /* 0x000fe400078e00ff */
[----:B------:R-:W-:Y:S01]  /*1f30*/  IMAD.MOV.U32 R151, RZ, RZ, RZ ;  /* 0x000000ffff977224 */ /* 0x000fe200078e00ff */
[----:B------:R-:W-:Y:S01]  /*1f40*/  QGMMA.64x128x32.F32.E5M2.E5M2 R24, gdesc[UR8], R24, gsb0 ;  /* 0x01e00000081879f3 */ /* 0x000fe20008003818 */
[----:B------:R-:W-:Y:S05]  /*1f50*/  @!P0 BRA `(.L_x_25) ;  /* 0x0000000400088947 */ /* 0x000fea0003800000 */
[----:B------:R-:W-:Y:S02]  /*1f60*/  WARPGROUP.DEPBAR.LE gsb0, 0x0 ;  /* 0x00008000000079c5 */ /* 0x000fe40000010000 */
[----:B------:R-:W-:-:S01]  /*1f70*/  FADD R151, RZ, R24 ;  /* 0x00000018ff977221 */ /* 0x000fc20000000000 */
[----:B------:R-:W-:Y:S01]  /*1f80*/  FADD R146, RZ, R25 ;  /* 0x00000019ff927221 */ /* 0x000fe20000000000 */
        /* <DEDUP_REMOVED lines=62> */
[----:B------:R-:W-:-:S06]  /*2370*/  UMOV UR6, URZ ;  /* 0x0000003f00067c82 */ /* 0x000fcc0008000000 */
.L_x_25:
[----:B------:R-:W-:-:S04]  /*2380*/  UIADD3 UR17, UR4, 0x1, URZ ;  /* 0x0000000104117890 */ /* 0x000fc8000fffe03f */
[----:B------:R-:W-:-:S04]  /*2390*/  UISETP.NE.AND UP0, UPT, UR17, 0x5, UPT ;  /* 0x000000051100788c */ /* 0x000fc8000bf05270 */
[----:B------:R-:W-:Y:S02]  /*23a0*/  USEL UR8, URZ, 0x1, UP0 ;  /* 0x000000013f087887 */ /* 0x000fe40008000000 */
[----:B------:R-:W-:Y:S02]  /*23b0*/  USEL UR17, UR17, URZ, UP0 ;  /* 0x0000003f11117287 */ /* 0x000fe40008000000 */
[----:B------:R-:W-:-:S06]  /*23c0*/  ULOP3.LUT UR8, UR5, UR8, URZ, 0x3c, !UPT ;  /* 0x0000000805087292 */ /* 0x000fcc000f8e3c3f */
[----:B------:R-:W-:Y:S01]  /*23d0*/  IMAD.U32 R152, RZ, RZ, UR8 ;  /* 0x00000008ff987e24 */ /* 0x000fe2000f8e00ff */
[----:B------:R-:W-:-:S06]  /*23e0*/  UMOV UR8, 0x1 ;  /* 0x0000000100087882 */ /* 0x000fcc0000000000 */
.L_x_20:
[----:B------:R-:W-:-:S06]  /*23f0*/  UISETP.GE.AND UP0, UPT, UR14, 0x1, UPT ;  /* 0x000000010e00788c */ /* 0x000fcc000bf06270 */
[----:B------:R-:W-:-:S13]  /*2400*/  PLOP3.LUT P0, PT, PT, PT, UP0, 0x80, 0x0 ;  /* 0x000000000000781c */ /* 0x000fda0003f0f008 */
[----:B------:R-:W-:Y:S05]  /*2410*/  @!P0 BRA `(.L_x_26) ;  /* 0x0000000800088947 */ /* 0x000fea0003800000 */
[----:B01----:R-:W-:Y:S01]  /*2420*/  IMAD.U32 R18, RZ, RZ, UR14 ;  /* 0x0000000eff127e24 */ /* 0x003fe2000f8e00ff */
[----:B------:R-:W-:Y:S01]  /*2430*/  ULDC UR23, c[0x0][0x50c] ;  /* 0x0001430000177ab9 */ /* 0x000fe20000000800 */
[----:B------:R-:W-:-:S07]  /*2440*/  IMAD.U32 R19, RZ, RZ, UR4 ;  /* 0x00000004ff137e24 */ /* 0x000fce000f8e00ff */
.L_x_34:
[----:B------:R-:W-:-:S13]  /*2450*/  ISETP.NE.AND P1, PT, R148, 0x3, PT ;  /* 0x000000039400780c */ /* 0x000fda0003f25270 */
[----:B------:R-:W-:Y:S05]  /*2460*/  @!P1 BRA `(.L_x_27) ;  /* 0x0000000000049947 */ /* 0x000fea0003800000 */
[----:B------:R-:W-:Y:S01]  /*2470*/  BPT.TRAP 0x1 ;  /* 0x000000040000795c */ /* 0x000fe20000300000 */
.L_x_27:
[----:B------:R-:W-:Y:S01]  /*2480*/  ULEA UR9, UR17, UR12, 0x3 ;  /* 0x0000000c11097291 */ /* 0x000fe2000f8e183f */
[----:B------:R-:W-:-:S08]  /*2490*/  SHF.L.U32 R20, R152, 0x1f, RZ ;  /* 0x0000001f98147819 */ /* 0x000fd000000006ff */
[----:B------:R0:W1:Y:S01]  /*24a0*/  SYNCS.PHASECHK.TRANS64.TRYWAIT P0, [UR9], R20 ;  /* 0x00000014ff0075a7 */ /* 0x0000620008000149 */
[----:B------:R-:W-:Y:S05]  /*24b0*/  @!P1 BRA `(.L_x_28) ;  /* 0x0000000000049947 */ /* 0x000fea0003800000 */
[----:B------:R-:W-:Y:S01]  /*24c0*/  BPT.TRAP 0x1 ;  /* 0x000000040000795c */ /* 0x000fe20000300000 */
.L_x_28:
[----:B-1----:R-:W-:Y:S05]  /*24d0*/  @P0 BRA `(.L_x_29) ;  /* 0x0000000000080947 */ /* 0x002fea0003800000 */
[----:B------:R-:W1:Y:S02]  /*24e0*/  SYNCS.PHASECHK.TRANS64.TRYWAIT P0, [UR9], R20 ;  /* 0x00000014ff0075a7 */ /* 0x000e640008000149 */
[----:B-1----:R-:W-:Y:S05]  /*24f0*/  @!P0 BRA `(.L_x_30) ;  /* 0x0000006c006c8947 */ /* 0x002fea0003800000 */
.L_x_29:
[----:B------:R-:W-:Y:S01]  /*2500*/  UIADD3 UR9, UR12, 0x180, URZ ;  /* 0x000001800c097890 */ /* 0x000fe2000fffe03f */
[----:B------:R-:W-:Y:S01]  /*2510*/  WARPGROUP.ARRIVE ;  /* 0x00000000000079c5 */ /* 0x000fe20000000000 */
[----:B------:R-:W-:Y:S02]  /*2520*/  UIADD3 UR10, UR12, 0x5180, URZ ;  /* 0x000051800c0a7890 */ /* 0x000fe4000fffe03f */
[----:B------:R-:W-:Y:S02]  /*2530*/  UISETP.NE.AND UP0, UPT, UR7, URZ, UPT ;  /* 0x0000003f0700728c */ /* 0x000fe4000bf05270 */
[----:B------:R-:W-:Y:S02]  /*2540*/  USHF.R.U32.HI UR9, URZ, 0x4, UR9 ;  /* 0x000000043f097899 */ /* 0x000fe40008011609 */
[----:B------:R-:W-:Y:S02]  /*2550*/  USHF.R.U32.HI UR10, URZ, 0x4, UR10 ;  /* 0x000000043f0a7899 */ /* 0x000fe4000801160a */
[----:B------:R-:W-:-:S02]  /*2560*/  USEL UR8, UR8, URZ, !UP0 ;  /* 0x0000003f08087287 */ /* 0x000fc4000c000000 */
[----:B------:R-:W-:Y:S02]  /*2570*/  ULOP3.LUT UR9, UR9, 0x3fff, URZ, 0xc0, !UPT ;  /* 0x00003fff09097892 */ /* 0x000fe4000f8ec03f */
[----:B------:R-:W-:Y:S02]  /*2580*/  ULOP3.LUT UR10, UR10, 0x3fff, URZ, 0xc0, !UPT ;  /* 0x00003fff0a0a7892 */ /* 0x000fe4000f8ec03f */
[----:B------:R-:W-:Y:S02]  /*2590*/  UISETP.NE.U32.AND UP0, UPT, UR8, URZ, UPT ;  /* 0x0000003f0800728c */ /* 0x000fe4000bf05070 */
[----:B------:R-:W-:Y:S02]  /*25a0*/  ULOP3.LUT UR8, UR9, 0x10000, URZ, 0xfc, !UPT ;  /* 0x0001000009087892 */ /* 0x000fe4000f8efc3f */
[----:B------:R-:W-:Y:S02]  /*25b0*/  ULOP3.LUT UR10, UR10, 0x10000, URZ, 0xfc, !UPT ;  /* 0x000100000a0a7892 */ /* 0x000fe4000f8efc3f */
[----:B------:R-:W-:-:S02]  /*25c0*/  ULEA UR8, UR17, UR8, 0x8 ;  /* 0x0000000811087291 */ /* 0x000fc4000f8e403f */
[----:B------:R-:W-:Y:S01]  /*25d0*/  ULEA UR10, UR17, UR10, 0x9 ;  /* 0x0000000a110a7291 */ /* 0x000fe2000f8e483f */
[----:B------:R-:W-:Y:S01]  /*25e0*/  UMOV UR9, 0x80000020 ;  /* 0x8000002000097882 */ /* 0x000fe20000000000 */
[----:B------:R-:W-:Y:S01]  /*25f0*/  UMOV UR11, 0x80000020 ;  /* 0x80000020000b7882 */ /* 0x000fe20000000000 */
[----:B------:R-:W-:-:S06]  /*2600*/  UIADD3 UR6, UR6, 0x2, URZ ;  /* 0x0000000206067890 */ /* 0x000fcc000fffe03f */
[----:B------:R-:W-:Y:S01]  /*2610*/  QGMMA.64x128x32.F32.E5M2.E5M2 R24, gdesc[UR8], R24, UP0 ;  /* 0x01e00000081879f3 */ /* 0x000fe2000bf03818 */
[----:B------:R-:W-:Y:S02]  /*2620*/  UIADD3 UR8, UR8, 0x2, URZ ;  /* 0x0000000208087890 */ /* 0x000fe4000fffe03f */
[----:B------:R-:W-:Y:S01]  /*2630*/  UIADD3 UR10, UR10, 0x2, URZ ;  /* 0x000000020a0a7890 */ /* 0x000fe2000fffe03f */
[----:B------:R-:W-:Y:S01]  /*2640*/  UMOV UR9, 0x80000020 ;  /* 0x8000002000097882 */ /* 0x000fe20000000000 */
[----:B------:R-:W-:Y:S01]  /*2650*/  UMOV UR11, 0x80000020 ;  /* 0x80000020000b7882 */ /* 0x000fe20000000000 */
[----:B------:R-:W-:-:S04]  /*2660*/  UISETP.NE.AND UP0, UPT, UR6, UR23, UPT ;  /* 0x000000170600728c */ /* 0x000fc8000bf05270 */
[----:B------:R-:W-:-:S06]  /*2670*/  USEL UR7, URZ, 0x1, UP0 ;  /* 0x000000013f077887 */ /* 0x000fcc0008000000 */
[----:B------:R-:W-:Y:S01]  /*2680*/  ISETP.NE.AND P0, PT, RZ, UR7, PT ;  /* 0x00000007ff007c0c */ /* 0x000fe2000bf05270 */
[----:B------:R-:W-:Y:S03]  /*2690*/  QGMMA.64x128x32.F32.E5M2.E5M2 R24, gdesc[UR8], R24, gsb0 ;  /* 0x01e00000081879f3 */ /* 0x000fe60008003818 */
[----:B------:R-:W-:-:S09]  /*26a0*/  WARPGROUP.DEPBAR.LE gsb0, 0x1 ;  /* 0x00008000000079c5 */ /* 0x000fd20000010100 */
[----:B------:R-:W-:Y:S05]  /*26b0*/  @!P0 BRA `(.L_x_31) ;  /* 0x0000000400088947 */ /* 0x000fea0003800000 */
[----:B------:R-:W-:Y:S02]  /*26c0*/  WARPGROUP.DEPBAR.LE gsb0, 0x0 ;  /* 0x00008000000079c5 */ /* 0x000fe40000010000 */
[----:B------:R-:W-:-:S01]  /*26d0*/  FADD R151, R24, R151 ;  /* 0x0000009718977221 */ /* 0x000fc20000000000 */
[----:B------:R-:W-:Y:S01]  /*26e0*/  FADD R146, R25, R146 ;  /* 0x0000009219927221 */ /* 0x000fe20000000000 */
        /* <DEDUP_REMOVED lines=62> */
[----:B------:R-:W-:-:S06]  /*2ad0*/  UMOV UR6, URZ ;  /* 0x0000003f00067c82 */ /* 0x000fcc0008000000 */
.L_x_31:
[----:B------:R-:W-:Y:S05]  /*2ae0*/  @!P1 BRA `(.L_x_32) ;  /* 0x0000000000049947 */ /* 0x000fea0003800000 */
[----:B------:R-:W-:Y:S01]  /*2af0*/  BPT.TRAP 0x1 ;  /* 0x000000040000795c */ /* 0x000fe20000300000 */
.L_x_32:
[----:B------:R-:W-:-:S13]  /*2b00*/  ISETP.NE.AND P0, PT, R13, RZ, PT ;  /* 0x000000ff0d00720c */ /* 0x000fda0003f05270 */
[----:B01----:R-:W-:-:S05]  /*2b10*/  @P0 LEA R20, R19, UR12, 0x3 ;  /* 0x0000000c13140c11 */ /* 0x003fca000f8e18ff */
[----:B------:R-:W-:-:S05]  /*2b20*/  @P0 VIADD R21, R20, 0x28 ;  /* 0x0000002814150836 */ /* 0x000fca0000000000 */
[----:B------:R-:W-:-:S04]  /*2b30*/  @P0 PRMT R21, R12, 0x654, R21 ;  /* 0x000006540c150816 */ /* 0x000fc80000000015 */
[----:B------:R0:W-:Y:S01]  /*2b40*/  @P0 SYNCS.ARRIVE.TRANS64.RED.A1T0 RZ, [R21+URZ], RZ ;  /* 0x000000ff15ff09a7 */ /* 0x0001e2000810043f */
[----:B------:R-:W-:-:S13]  /*2b50*/  ISETP.GT.U32.AND P0, PT, R7, 0x1, PT ;  /* 0x000000010700780c */ /* 0x000fda0003f04070 */
[----:B0-----:R-:W-:Y:S05]  /*2b60*/  @P0 BRA `(.L_x_33) ;  /* 0x0000000000040947 */ /* 0x001fea0003800000 */
[----:B------:R-:W-:Y:S01]  /*2b70*/  BPT.TRAP 0x1 ;  /* 0x000000040000795c */ /* 0x000fe20000300000 */
.L_x_33:
[----:B------:R-:W-:Y:S01]  /*2b80*/  UIADD3 UR17, UR17, 0x1, URZ ;  /* 0x0000000111117890 */ /* 0x000fe2000fffe03f */
[C---:B------:R-:W-:Y:S01]  /*2b90*/  ISETP.GT.AND P1, PT, R18.reuse, 0x1, PT ;  /* 0x000000011200780c */ /* 0x040fe20003f24270 */
[----:B------:R-:W-:Y:S02]  /*2ba0*/  VIADD R19, R19, 0x1 ;  /* 0x0000000113137836 */ /* 0x000fe40000000000 */
[----:B------:R-:W-:Y:S01]  /*2bb0*/  UISETP.NE.AND UP0, UPT, UR17, 0x5, UPT ;  /* 0x000000051100788c */ /* 0x000fe2000bf05270 */
[----:B------:R-:W-:Y:S02]  /*2bc0*/  VIADD R18, R18, 0xffffffff ;  /* 0xffffffff12127836 */ /* 0x000fe40000000000 */
[C---:B------:R-:W-:Y:S01]  /*2bd0*/  ISETP.NE.AND P0, PT, R19.reuse, 0x5, PT ;  /* 0x000000051300780c */ /* 0x040fe20003f05270 */
[----:B------:R-:W-:Y:S02]  /*2be0*/  USEL UR8, URZ, 0x1, UP0 ;  /* 0x000000013f087887 */ /* 0x000fe40008000000 */
[----:B------:R-:W-:Y:S01]  /*2bf0*/  USEL UR17, UR17, URZ, UP0 ;  /* 0x0000003f11117287 */ /* 0x000fe20008000000 */
[----:B------:R-:W-:-:S03]  /*2c00*/  SEL R19, R19, RZ, P0 ;  /* 0x000000ff13137207 */ /* 0x000fc60000000000 */
[----:B------:R-:W-:Y:S01]  /*2c10*/  LOP3.LUT R152, R152, UR8, RZ, 0x3c, !PT ;  /* 0x0000000898987c12 */ /* 0x000fe2000f8e3cff */
[----:B------:R-:W-:Y:S01]  /*2c20*/  UMOV UR8, 0x1 ;  /* 0x0000000100087882 */ /* 0x000fe20000000000 */
[----:B------:R-:W-:Y:S06]  /*2c30*/  @P1 BRA `(.L_x_34) ;  /* 0xfffffff800041947 */ /* 0x000fec000383ffff */
.L_x_26:
[----:B------:R-:W-:Y:S01]  /*2c40*/  UISETP.NE.AND UP0, UPT, UR6, URZ, UPT ;  /* 0x0000003f0600728c */ /* 0x000fe2000bf05270 */
[----:B01----:R-:W0:Y:S01]  /*2c50*/  LDC R18, c[0x0][0x28c] ;  /* 0x0000a300ff127b82 */ /* 0x003e220000000800 */
[----:B------:R-:W-:Y:S02]  /*2c60*/  IMAD.U32 R19, RZ, RZ, UR22 ;  /* 0x00000016ff137e24 */ /* 0x000fe4000f8e00ff */
[----:B------:R-:W-:-:S06]  /*2c70*/  USEL UR6, URZ, 0x1, !UP0 ;  /* 0x000000013f067887 */ /* 0x000fcc000c000000 */
[----:B------:R-:W-:-:S13]  /*2c80*/  ISETP.NE.AND P0, PT, RZ, UR6, PT ;  /* 0x00000006ff007c0c */ /* 0x000fda000bf05270 */
[----:B------:R-:W-:Y:S05]  /*2c90*/  @!P0 BRA `(.L_x_35) ;  /* 0x0000000400048947 */ /* 0x000fea0003800000 */
[----:B------:R-:W-:Y:S02]  /*2ca0*/  WARPGROUP.DEPBAR.LE gsb0, 0x0 ;  /* 0x00008000000079c5 */ /* 0x000fe40000010000 */
[----:B------:R-:W-:Y:S01]  /*2cb0*/  FADD R151, R24, R151 ;  /* 0x0000009718977221 */ /* 0x000fe20000000000 */
        /* <DEDUP_REMOVED lines=62> */
[----:B------:R-:W-:-:S07]  /*30a0*/  FADD R88, R88, R87 ;  /* 0x0000005758587221 */ /* 0x000fce0000000000 */
.L_x_35:
[----:B0-----:R-:W-:Y:S01]  /*30b0*/  ISETP.GE.AND P0, PT, R18, 0x1, PT ;  /* 0x000000011200780c */ /* 0x001fe20003f06270 */
[----:B------:R0:W-:Y:S01]  /*30c0*/  SYNCS.ARRIVE.TRANS64.A1T0 RZ, [R19+UR21], RZ ;  /* 0x000000ff13ff79a7 */ /* 0x0001e20008100015 */
[----:B------:R-:W-:-:S11]  /*30d0*/  WARPGROUP.DEPBAR.LE gsb0, 0x0 ;  /* 0x00008000000079c5 */ /* 0x000fd60000010000 */
[----:B------:R-:W-:Y:S05]  /*30e0*/  @!P0 BRA `(.L_x_36) ;  /* 0x0000000000488947 */ /* 0x000fea0003800000 */
[----:B------:R-:W-:-:S13]  /*30f0*/  ISETP.NE.AND P0, PT, R148, 0x3, PT ;  /* 0x000000039400780c */ /* 0x000fda0003f05270 */
[----:B------:R-:W-:Y:S05]  /*3100*/  @!P0 BRA `(.L_x_37) ;  /* 0x0000000000048947 */ /* 0x000fea0003800000 */
[----:B------:R-:W-:Y:S01]  /*3110*/  BPT.TRAP 0x1 ;  /* 0x000000040000795c */ /* 0x000fe20000300000 */
.L_x_37:
[----:B------:R-:W-:-:S13]  /*3120*/  ISETP.NE.AND P0, PT, R13, RZ, PT ;  /* 0x000000ff0d00720c */ /* 0x000fda0003f05270 */
[----:B------:R-:W-:-:S05]  /*3130*/  VOTEU.ANY UP0, P0 ;  /* 0x00000000003f7886 */ /* 0x000fca0000000100 */
[----:B------:R-:W-:-:S06]  /*3140*/  @UP0 UIADD3 UR6, UR14, UR4, URZ ;  /* 0x000000040e060290 */ /* 0x000fcc000fffe03f */
[----:B------:R-:W-:Y:S02]  /*3150*/  IMAD.U32 R18, RZ, RZ, UR6 ;  /* 0x00000006ff127e24 */ /* 0x000fe4000f8e00ff */
[----:B------:R-:W-:Y:S02]  /*3160*/  IMAD.U32 R21, RZ, RZ, UR6 ;  /* 0x00000006ff157e24 */ /* 0x000fe4000f8e00ff */
[----:B0-----:R-:W-:-:S05]  /*3170*/  @P0 IMAD.WIDE.U32 R18, R18, -0x33333333, RZ ;  /* 0xcccccccd12120825 */ /* 0x001fca00078e00ff */
[----:B------:R-:W-:-:S05]  /*3180*/  @P0 SHF.R.U32.HI R18, RZ, 0x2, R19 ;  /* 0x00000002ff120819 */ /* 0x000fca0000011613 */
[----:B------:R-:W-:-:S05]  /*3190*/  @P0 IMAD R18, R18, -0x5, R21 ;  /* 0xfffffffb12120824 */ /* 0x000fca00078e0215 */
[----:B------:R-:W-:-:S05]  /*31a0*/  @P0 LEA R18, R18, UR12, 0x3 ;  /* 0x0000000c12120c11 */ /* 0x000fca000f8e18ff */
[----:B------:R-:W-:-:S05]  /*31b0*/  @P0 VIADD R19, R18, 0x28 ;  /* 0x0000002812130836 */ /* 0x000fca0000000000 */
[----:B------:R-:W-:-:S04]  /*31c0*/  @P0 PRMT R19, R12, 0x654, R19 ;  /* 0x000006540c130816 */ /* 0x000fc80000000013 */
[----:B------:R1:W-:Y:S01]  /*31d0*/  @P0 SYNCS.ARRIVE.TRANS64.RED.A1T0 RZ, [R19+URZ], RZ ;  /* 0x000000ff13ff09a7 */ /* 0x0003e2000810043f */
[----:B------:R-:W-:-:S13]  /*31e0*/  ISETP.GT.U32.AND P0, PT, R7, 0x1, PT ;  /* 0x000000010700780c */ /* 0x000fda0003f04070 */
[----:B-1----:R-:W-:Y:S05]  /*31f0*/  @P0 BRA `(.L_x_36) ;  /* 0x0000000000040947 */ /* 0x002fea0003800000 */
[----:B------:R-:W-:Y:S01]  /*3200*/  BPT.TRAP 0x1 ;  /* 0x000000040000795c */ /* 0x000fe20000300000 */
.L_x_36:
[----:B------:R-:W-:Y:S01]  /*3210*/  SHF.L.U32 R18, R150, 0x1f, RZ ;  /* 0x0000001f96127819 */ /* 0x000fe200000006ff */
[----:B------:R-:W-:Y:S01]  /*3220*/  UIADD3 UR4, UR20, UR4, URZ ;  /* 0x0000000414047290 */ /* 0x000fe2000fffe03f */
[----:B------:R-:W1:Y:S01]  /*3230*/  LDC R29, c[0x0][0x288] ;  /* 0x0000a200ff1d7b82 */ /* 0x000e620000000800 */
[----:B------:R-:W-:Y:S01]  /*3240*/  UISETP.GE.U32.AND UP1, UPT, UR20, 0x5, UPT ;  /* 0x000000051400788c */ /* 0x000fe2000bf26070 */
[----:B------:R-:W-:Y:S01]  /*3250*/  IMAD.SHL.U32 R26, R16, 0x2, RZ ;  /* 0x00000002101a7824 */ /* 0x000fe200078e00ff */
[----:B------:R-:W-:Y:S02]  /*3260*/  UISETP.GT.U32.AND UP0, UPT, UR4, 0x4, UPT ;  /* 0x000000040400788c */ /* 0x000fe4000bf04070 */
[----:B------:R-:W-:Y:S02]  /*3270*/  UIMAD.WIDE.U32 UR6, UR4, -0x33333333, URZ ;  /* 0xcccccccd040678a5 */ /* 0x000fe4000f8e003f */
[----:B------:R-:W-:Y:S01]  /*3280*/  UISETP.LT.U32.AND UP0, UPT, UR20, 0x5, UP0 ;  /* 0x000000051400788c */ /* 0x000fe20008701070 */
[----:B------:R-:W4:Y:S01]  /*3290*/  SYNCS.PHASECHK.TRANS64.TRYWAIT P0, [UR15+0x8], R18 ;  /* 0x00000812ff0075a7 */ /* 0x000f22000800014f */
[----:B------:R-:W-:Y:S01]  /*32a0*/  USHF.R.U32.HI UR6, URZ, 0x2, UR7 ;  /* 0x000000023f067899 */ /* 0x000fe20008011607 */
[----:B------:R-:W-:Y:S01]  /*32b0*/  SHF.R.S32.HI R27, RZ, 0x1f, R26 ;  /* 0x0000001fff1b7819 */ /* 0x000fe2000001141a */
[----:B------:R-:W-:-:S02]  /*32c0*/  USEL UR8, URZ, 0x1, !UP0 ;  /* 0x000000013f087887 */ /* 0x000fc4000c000000 */
[----:B------:R-:W-:Y:S02]  /*32d0*/  UIMAD UR4, UR6, -0x5, UR4 ;  /* 0xfffffffb060478a4 */ /* 0x000fe4000f8e0204 */
[----:B------:R-:W-:-:S04]  /*32e0*/  ULOP3.LUT UR5, UR5, UR8, URZ, 0x3c, !UPT ;  /* 0x0000000805057292 */ /* 0x000fc8000f8e3c3f */
[----:B------:R-:W-:Y:S01]  /*32f0*/  @UP1 ULOP3.LUT UR5, UR5, 0x1, UR6, 0x78, !UPT ;  /* 0x0000000105051892 */ /* 0x000fe2000f8e7806 */
[----:B-1--4-:R-:W-:Y:S11]  /*3300*/  @!P0 BRA `(.L_x_38) ;  /* 0x0000006000008947 */ /* 0x012ff60003800000 */
.L_x_197:
[----:B------:R-:W-:Y:S01]  /*3310*/  IMAD.SHL.U32 R28, R6, 0x40, RZ ;  /* 0x00000040061c7824 */ /* 0x000fe200078e00ff */
[----:B------:R-:W-:Y:S01]  /*3320*/  ULDC UR8, c[0x0][0x284] ;  /* 0x0000a10000087ab9 */ /* 0x000fe20000000800 */
[----:B------:R-:W-:Y:S01]  /*3330*/  IMAD.SHL.U32 R33, R5, 0x80, RZ ;  /* 0x0000008005217824 */ /* 0x000fe200078e00ff */
[----:B------:R-:W-:Y:S01]  /*3340*/  SHF.R.S32.HI R34, RZ, 0x1f, R4 ;  /* 0x0000001fff227819 */ /* 0x000fe20000011404 */
[----:B------:R-:W-:Y:S01]  /*3350*/  ULDC.64 UR6, c[0x0][0x5d0] ;  /* 0x0001740000067ab9 */ /* 0x000fe20000000a00 */
[----:B------:R-:W-:Y:S01]  /*3360*/  ISETP.GE.AND P0, PT, R28, UR8, PT ;  /* 0x000000081c007c0c */ /* 0x000fe2000bf06270 */
[----:B0-----:R-:W-:Y:S01]  /*3370*/  IMAD.WIDE.U32 R18, R4, UR6, R26 ;  /* 0x0000000604127c25 */ /* 0x001fe2000f8e001a */
[----:B------:R-:W-:Y:S02]  /*3380*/  SHF.R.S32.HI R32, RZ, 0x1f, R33 ;  /* 0x0000001fff207819 */ /* 0x000fe40000011421 */
[C---:B------:R-:W-:Y:S01]  /*3390*/  ISETP.GE.OR P0, PT, R33.reuse, R29, P0 ;  /* 0x0000001d2100720c */ /* 0x040fe20000706670 */
[----:B------:R-:W-:Y:S01]  /*33a0*/  IMAD R5, R34, UR6, RZ ;  /* 0x0000000622057c24 */ /* 0x000fe2000f8e02ff */
[----:B------:R-:W-:-:S03]  /*33b0*/  IADD3 R18, P1, R33, R18, RZ ;  /* 0x0000001221127210 */ /* 0x000fc60007f3e0ff */
[----:B------:R-:W-:-:S05]  /*33c0*/  IMAD R5, R4, UR7, R5 ;  /* 0x0000000704057c24 */ /* 0x000fca000f8e0205 */
[----:B------:R-:W-:-:S03]  /*33d0*/  IADD3.X R19, R32, R19, R5, P1, !PT ;  /* 0x0000001320137210 */ /* 0x000fc60000ffe405 */
[----:B------:R-:W-:Y:S05]  /*33e0*/  @P0 BRA `(.L_x_39) ;  /* 0x0000004400b80947 */ /* 0x000fea0003800000 */
[----:B------:R-:W0:Y:S01]  /*33f0*/  LDC.64 R30, c[0x0][0x5c8] ;  /* 0x00017200ff1e7b82 */ /* 0x000e220000000a00 */
[----:B------:R-:W-:Y:S01]  /*3400*/  IMAD.WIDE R24, R6, 0x40, R10 ;  /* 0x0000004006187825 */ /* 0x000fe200078e020a */
[----:B------:R-:W-:Y:S01]  /*3410*/  ULDC.64 UR6, c[0x0][0x5c0] ;  /* 0x0001700000067ab9 */ /* 0x000fe20000000a00 */
[----:B------:R-:W-:Y:S02]  /*3420*/  BSSY B0, `(.L_x_39) ;  /* 0x000046a000007945 */ /* 0x000fe40003800000 */
[----:B------:R-:W-:-:S04]  /*3430*/  IMAD R6, R16, -0x2, R29 ;  /* 0xfffffffe10067824 */ /* 0x000fc800078e021d */
[----:B------:R-:W-:Y:S02]  /*3440*/  IMAD.IADD R6, R6, 0x1, -R33 ;  /* 0x0000000106067824 */ /* 0x000fe400078e0a21 */
[-C--:B0-----:R-:W-:Y:S02]  /*3450*/  IMAD R5, R25, R30.reuse, RZ ;  /* 0x0000001e19057224 */ /* 0x081fe400078e02ff */
[----:B------:R-:W-:-:S04]  /*3460*/  IMAD.WIDE.U32 R18, R24, R30, R18 ;  /* 0x0000001e18127225 */ /* 0x000fc800078e0012 */
[----:B------:R-:W-:Y:S01]  /*3470*/  IMAD R21, R24, R31, R5 ;  /* 0x0000001f18157224 */ /* 0x000fe200078e0205 */
[----:B------:R-:W-:Y:S02]  /*3480*/  LEA R5, P0, R30, R18, 0x3 ;  /* 0x000000121e057211 */ /* 0x000fe400078018ff */
[----:B------:R-:W-:Y:S01]  /*3490*/  IADD3 R20, P1, R18, UR6, RZ ;  /* 0x0000000612147c10 */ /* 0x000fe2000ff3e0ff */
[----:B------:R-:W-:Y:S01]  /*34a0*/  IMAD.IADD R21, R19, 0x1, R21 ;  /* 0x0000000113157824 */ /* 0x000fe200078e0215 */
[----:B------:R-:W-:-:S04]  /*34b0*/  IADD3 R18, P3, R5, UR6, RZ ;  /* 0x0000000605127c10 */ /* 0x000fc8000ff7e0ff */
[----:B------:R-:W-:Y:S01]  /*34c0*/  LEA.HI.X R5, R30, R21, R31, 0x3, P0 ;  /* 0x000000151e057211 */ /* 0x000fe200000f1c1f */
[----:B------:R-:W-:Y:S01]  /*34d0*/  IMAD.IADD R30, R17, 0x1, -R28 ;  /* 0x00000001111e7824 */ /* 0x000fe200078e0a1c */
[----:B---3-5:R-:W-:Y:S02]  /*34e0*/  FSETP.NEU.AND P0, PT, R15, RZ, PT ;  /* 0x000000ff0f00720b */ /* 0x028fe40003f0d000 */
[----:B------:R-:W-:Y:S02]  /*34f0*/  IADD3.X R21, R21, UR7, RZ, P1, !PT ;  /* 0x0000000715157c10 */ /* 0x000fe40008ffe4ff */
[----:B------:R-:W-:-:S09]  /*3500*/  IADD3.X R19, R5, UR7, RZ, P3, !PT ;  /* 0x0000000705137c10 */ /* 0x000fd20009ffe4ff */
[----:B------:R-:W-:Y:S05]  /*3510*/  @!P0 BRA `(.L_x_40) ;  /* 0x0000003400608947 */ /* 0x000fea0003800000 */
[----:B------:R-:W-:Y:S01]  /*3520*/  ULDC.64 UR6, c[0x0][0x5b8] ;  /* 0x00016e0000067ab9 */ /* 0x000fe20000000a00 */
[----:B------:R-:W-:Y:S01]  /*3530*/  ULDC.64 UR8, c[0x0][0x5a8] ;  /* 0x00016a0000087ab9 */ /* 0x000fe20000000a00 */
[----:B------:R-:W-:Y:S01]  /*3540*/  IMAD.WIDE.U32 R26, R4, UR6, R26 ;  /* 0x00000006041a7c25 */ /* 0x000fe2000f8e001a */
[----:B------:R-:W-:Y:S01]  /*3550*/  BSSY B1, `(.L_x_41) ;  /* 0x0000010000017945 */ /* 0x000fe20003800000 */
[----:B------:R-:W-:Y:S02]  /*3560*/  PRMT R28, RZ, 0x7610, R28 ;  /* 0x00007610ff1c7816 */ /* 0x000fe4000000001c */
[----:B------:R-:W-:Y:S01]  /*3570*/  IMAD R5, R34, UR6, RZ ;  /* 0x0000000622057c24 */ /* 0x000fe2000f8e02ff */
[----:B------:R-:W-:-:S03]  /*3580*/  IADD3 R26, P0, R33, R26, RZ ;  /* 0x0000001a211a7210 */ /* 0x000fc60007f1e0ff */
[----:B------:R-:W-:Y:S01]  /*3590*/  IMAD R5, R4, UR7, R5 ;  /* 0x0000000704057c24 */ /* 0x000fe2000f8e0205 */
[----:B------:R-:W-:Y:S02]  /*35a0*/  ULDC.64 UR6, c[0x0][0x5b0] ;  /* 0x00016c0000067ab9 */ /* 0x000fe40000000a00 */
[----:B------:R-:W-:Y:S02]  /*35b0*/  IMAD R29, R25, UR6, RZ ;  /* 0x00000006191d7c24 */ /* 0x000fe4000f8e02ff */
[----:B------:R-:W-:Y:S02]  /*35c0*/  IADD3.X R27, R32, R27, R5, P0, !PT ;  /* 0x0000001b201b7210 */ /* 0x000fe400007fe405 */
[----:B------:R-:W-:Y:S01]  /*35d0*/  ISETP.GE.AND P0, PT, R30, 0x1, PT ;  /* 0x000000011e00780c */ /* 0x000fe20003f06270 */
[C---:B------:R-:W-:Y:S02]  /*35e0*/  IMAD R29, R24.reuse, UR7, R29 ;  /* 0x00000007181d7c24 */ /* 0x040fe4000f8e021d */
[----:B------:R-:W-:Y:S01]  /*35f0*/  IMAD.WIDE.U32 R4, R24, UR6, R26 ;  /* 0x0000000618047c25 */ /* 0x000fe2000f8e001a */
[----:B------:R-:W-:-:S02]  /*3600*/  ISETP.LT.OR P4, PT, R6, 0x1, !P0 ;  /* 0x000000010600780c */ /* 0x000fc40004781670 */
[----:B------:R-:W-:-:S04]  /*3610*/  IADD3 R4, P1, R4, UR8, RZ ;  /* 0x0000000804047c10 */ /* 0x000fc8000ff3e0ff */
[----:B------:R-:W-:-:S07]  /*3620*/  IADD3.X R5, R5, UR9, R29, P1, !PT ;  /* 0x0000000905057c10 */ /* 0x000fce0008ffe41d */
[----:B------:R-:W-:Y:S05]  /*3630*/  @P4 BRA `(.L_x_42) ;  /* 0x0000000000044947 */ /* 0x000fea0003800000 */
[----:B------:R0:W5:Y:S02]  /*3640*/  LDG.E.U8 R28, desc[UR18][R4.64] ;  /* 0x00000012041c7981 */ /* 0x000164000c1e1100 */
.L_x_42:
[----:B------:R-:W-:Y:S05]  /*3650*/  BSYNC B1 ;  /* 0x0000000000017941 */ /* 0x000fea0003800000 */
.L_x_41:
[----:B-----5:R-:W-:Y:S01]  /*3660*/  LOP3.LUT R28, R28, 0xff, RZ, 0xc0, !PT ;  /* 0x000000ff1c1c7812 */ /* 0x020fe200078ec0ff */
[----:B------:R-:W-:Y:S01]  /*3670*/  BSSY B1, `(.L_x_43) ;  /* 0x000000b000017945 */ /* 0x000fe20003800000 */
[----:B------:R-:W-:Y:S02]  /*3680*/  ISETP.LT.OR P3, PT, R6, 0x2, !P0 ;  /* 0x000000020600780c */ /* 0x000fe40004761670 */
[----:B------:R-:W-:-:S05]  /*3690*/  F2FP.F16.E5M2.UNPACK_B R28, R28 ;  /* 0x0000001cff1c723e */ /* 0x000fca00020004ff */
[----:B------:R-:W-:-:S05]  /*36a0*/  HADD2.F32 R28, -RZ, R28.H0_H0 ;  /* 0x2000001cff1c7230 */ /* 0x000fca0000004100 */
[----:B------:R-:W-:-:S04]  /*36b0*/  FMUL R28, R28, R15 ;  /* 0x0000000f1c1c7220 */ /* 0x000fc80000400000 */
[----:B--2---:R-:W-:-:S05]  /*36c0*/  FFMA R28, R151, R14, R28 ;  /* 0x0000000e971c7223 */ /* 0x004fca000000001c */
[----:B------:R-:W-:Y:S02]  /*36d0*/  F2FP.SATFINITE.E5M2.F32.PACK_AB_MERGE_C R29, RZ, R28, RZ ;  /* 0x0000001cff1d723e */ /* 0x000fe400048060ff */
[----:B------:R-:W-:-:S03]  /*36e0*/  PRMT R28, RZ, 0x7610, R28 ;  /* 0x00007610ff1c7816 */ /* 0x000fc6000000001c */
[----:B------:R1:W-:Y:S01]  /*36f0*/  @!P4 STG.E.U8 desc[UR18][R20.64], R29 ;  /* 0x0000001d1400c986 */ /* 0x0003e2000c101112 */
[----:B------:R-:W-:Y:S05]  /*3700*/  @P3 BRA `(.L_x_44) ;  /* 0x0000000000043947 */ /* 0x000fea0003800000 */
[----:B------:R2:W5:Y:S02]  /*3710*/  LDG.E.U8 R28, desc[UR18][R4.64+0x1] ;  /* 0x00000112041c7981 */ /* 0x000564000c1e1100 */
.L_x_44:
[----:B------:R-:W-:Y:S05]  /*3720*/  BSYNC B1 ;  /* 0x0000000000017941 */ /* 0x000fea0003800000 */
.L_x_43:
[----:B-----5:R-:W-:Y:S01]  /*3730*/  LOP3.LUT R28, R28, 0xff, RZ, 0xc0, !PT ;  /* 0x000000ff1c1c7812 */ /* 0x020fe200078ec0ff */
[----:B------:R-:W-:Y:S01]  /*3740*/  BSSY B1, `(.L_x_45) ;  /* 0x0000013000017945 */ /* 0x000fe20003800000 */
[----:B-1----:R-:W-:Y:S02]  /*3750*/  IADD3 R29, P1, R24, 0x8, RZ ;  /* 0x00000008181d7810 */ /* 0x002fe40007f3e0ff */
[----:B------:R-:W-:-:S03]  /*3760*/  F2FP.F16.E5M2.UNPACK_B R28, R28 ;  /* 0x0000001cff1c723e */ /* 0x000fc600020004ff */
[----:B------:R-:W-:Y:S01]  /*3770*/  IMAD.X R24, RZ, RZ, R25, P1 ;  /* 0x000000ffff187224 */ /* 0x000fe200008e0619 */
[----:B------:R-:W-:Y:S01]  /*3780*/  ISETP.GE.AND P1, PT, R30, 0x9, PT ;  /* 0x000000091e00780c */ /* 0x000fe20003f26270 */
[----:B------:R-:W-:Y:S02]  /*3790*/  HADD2.F32 R28, -RZ, R28.H0_H0 ;  /* 0x2000001cff1c7230 */ /* 0x000fe40000004100 */
[----:B------:R-:W-:Y:S01]  /*37a0*/  IMAD R24, R24, UR6, RZ ;  /* 0x0000000618187c24 */ /* 0x000fe2000f8e02ff */
[----:B------:R-:W-:Y:S01]  /*37b0*/  ISETP.LT.OR P5, PT, R6, 0x1, !P1 ;  /* 0x000000010600780c */ /* 0x000fe20004fa1670 */
[----:B------:R-:W-:-:S04]  /*37c0*/  IMAD.WIDE.U32 R26, R29, UR6, R26 ;  /* 0x000000061d1a7c25 */ /* 0x000fc8000f8e001a */
[----:B------:R-:W-:Y:S01]  /*37d0*/  FMUL R25, R28, R15 ;  /* 0x0000000f1c197220 */ /* 0x000fe20000400000 */
[----:B------:R-:W-:-:S03]  /*37e0*/  IMAD R29, R29, UR7, R24 ;  /* 0x000000071d1d7c24 */ /* 0x000fc6000f8e0218 */
[----:B------:R-:W-:Y:S01]  /*37f0*/  FFMA R25, R146, R14, R25 ;  /* 0x0000000e92197223 */ /* 0x000fe20000000019 */
[----:B------:R-:W-:Y:S02]  /*3800*/  IADD3 R24, P4, R26, UR8, RZ ;  /* 0x000000081a187c10 */ /* 0x000fe4000ff9e0ff */
[----:B------:R-:W-:Y:S02]  /*3810*/  PRMT R26, RZ, 0x7610, R26 ;  /* 0x00007610ff1a7816 */ /* 0x000fe4000000001a */
[----:B------:R-:W-:Y:S02]  /*3820*/  F2FP.SATFINITE.E5M2.F32.PACK_AB_MERGE_C R31, RZ, R25, RZ ;  /* 0x00000019ff1f723e */ /* 0x000fe400048060ff */
[----:B------:R-:W-:-:S03]  /*3830*/  IADD3.X R25, R27, UR9, R29, P4, !PT ;  /* 0x000000091b197c10 */ /* 0x000fc6000a7fe41d */
[----:B------:R1:W-:Y:S01]  /*3840*/  @!P3 STG.E.U8 desc[UR18][R20.64+0x1], R31 ;  /* 0x0000011f1400b986 */ /* 0x0003e2000c101112 */
[----:B------:R-:W-:Y:S05]  /*3850*/  @P5 BRA `(.L_x_46) ;  /* 0x0000000000045947 */ /* 0x000fea0003800000 */
[----:B------:R3:W5:Y:S02]  /*3860*/  LDG.E.U8 R26, desc[UR18][R24.64] ;  /* 0x00000012181a7981 */ /* 0x000764000c1e1100 */
.L_x_46:
[----:B------:R-:W-:Y:S05]  /*3870*/  BSYNC B1 ;  /* 0x0000000000017941 */ /* 0x000fea0003800000 */
.L_x_45:
[----:B-----5:R-:W-:Y:S01]  /*3880*/  LOP3.LUT R26, R26, 0xff, RZ, 0xc0, !PT ;  /* 0x000000ff1a1a7812 */ /* 0x020fe200078ec0ff */
[----:B------:R-:W-:Y:S01]  /*3890*/  BSSY B1, `(.L_x_47) ;  /* 0x000000b000017945 */ /* 0x000fe20003800000 */
[----:B------:R-:W-:Y:S02]  /*38a0*/  ISETP.LT.OR P3, PT, R6, 0x2, !P1 ;  /* 0x000000020600780c */ /* 0x000fe40004f61670 */
[----:B------:R-:W-:-:S05]  /*38b0*/  F2FP.F16.E5M2.UNPACK_B R26, R26 ;  /* 0x0000001aff1a723e */ /* 0x000fca00020004ff */
[----:B------:R-:W-:-:S05]  /*38c0*/  HADD2.F32 R26, -RZ, R26.H0_H0 ;  /* 0x2000001aff1a7230 */ /* 0x000fca0000004100 */
[----:B------:R-:W-:-:S04]  /*38d0*/  FMUL R26, R26, R15 ;  /* 0x0000000f1a1a7220 */ /* 0x000fc80000400000 */
[----:B------:R-:W-:-:S05]  /*38e0*/  FFMA R26, R149, R14, R26 ;  /* 0x0000000e951a7223 */ /* 0x000fca000000001a */
[----:B------:R-:W-:Y:S02]  /*38f0*/  F2FP.SATFINITE.E5M2.F32.PACK_AB_MERGE_C R27, RZ, R26, RZ ;  /* 0x0000001aff1b723e */ /* 0x000fe400048060ff */
[----:B------:R-:W-:-:S03]  /*3900*/  PRMT R26, RZ, 0x7610, R26 ;  /* 0x00007610ff1a7816 */ /* 0x000fc6000000001a */
[----:B------:R4:W-:Y:S01]  /*3910*/  @!P5 STG.E.U8 desc[UR18][R18.64], R27 ;  /* 0x0000001b1200d986 */ /* 0x0009e2000c101112 */
[----:B------:R-:W-:Y:S05]  /*3920*/  @P3 BRA `(.L_x_48) ;  /* 0x0000000000043947 */ /* 0x000fea0003800000 */
[----:B------:R0:W5:Y:S02]  /*3930*/  LDG.E.U8 R26, desc[UR18][R24.64+0x1] ;  /* 0x00000112181a7981 */ /* 0x000164000c1e1100 */
.L_x_48:
[----:B------:R-:W-:Y:S05]  /*3940*/  BSYNC B1 ;  /* 0x0000000000017941 */ /* 0x000fea0003800000 */
.L_x_47:
[----:B-----5:R-:W-:Y:S01]  /*3950*/  LOP3.LUT R26, R26, 0xff, RZ, 0xc0, !PT ;  /* 0x000000ff1a1a7812 */ /* 0x020fe200078ec0ff */
[----:B------:R-:W-:Y:S01]  /*3960*/  BSSY B1, `(.L_x_49) ;  /* 0x000000b000017945 */ /* 0x000fe20003800000 */
[----:B------:R-:W-:Y:S02]  /*3970*/  ISETP.LT.OR P4, PT, R6, 0x9, !P0 ;  /* 0x000000090600780c */ /* 0x000fe40004781670 */
[----:B------:R-:W-:-:S05]  /*3980*/  F2FP.F16.E5M2.UNPACK_B R26, R26 ;  /* 0x0000001aff1a723e */ /* 0x000fca00020004ff */
[----:B------:R-:W-:-:S05]  /*3990*/  HADD2.F32 R26, -RZ, R26.H0_H0 ;  /* 0x2000001aff1a7230 */ /* 0x000fca0000004100 */
[----:B----4-:R-:W-:Y:S01]  /*39a0*/  FMUL R27, R26, R15 ;  /* 0x0000000f1a1b7220 */ /* 0x010fe20000400000 */
[----:B------:R-:W-:-:S03]  /*39b0*/  PRMT R26, RZ, 0x7610, R26 ;  /* 0x00007610ff1a7816 */ /* 0x000fc6000000001a */
[----:B------:R-:W-:-:S05]  /*39c0*/  FFMA R27, R144, R14, R27 ;  /* 0x0000000e901b7223 */ /* 0x000fca000000001b */
[----:B------:R-:W-:-:S05]  /*39d0*/  F2FP.SATFINITE.E5M2.F32.PACK_AB_MERGE_C R27, RZ, R27, RZ ;  /* 0x0000001bff1b723e */ /* 0x000fca00048060ff */
[----:B------:R4:W-:Y:S01]  /*39e0*/  @!P3 STG.E.U8 desc[UR18][R18.64+0x1], R27 ;  /* 0x0000011b1200b986 */ /* 0x0009e2000c101112 */
[----:B------:R-:W-:Y:S05]  /*39f0*/  @P4 BRA `(.L_x_50) ;  /* 0x0000000000044947 */ /* 0x000fea0003800000 */
[----:B------:R0:W5:Y:S02]  /*3a00*/  LDG.E.U8 R26, desc[UR18][R4.64+0x8] ;  /* 0x00000812041a7981 */ /* 0x000164000c1e1100 */
.L_x_50:
[----:B------:R-:W-:Y:S05]  /*3a10*/  BSYNC B1 ;  /* 0x0000000000017941 */ /* 0x000fea0003800000 */
.L_x_49:
[----:B-----5:R-:W-:Y:S01]  /*3a20*/  LOP3.LUT R26, R26, 0xff, RZ, 0xc0, !PT ;  /* 0x000000ff1a1a7812 */ /* 0x020fe200078ec0ff */
[----:B------:R-:W-:Y:S01]  /*3a30*/  BSSY B1, `(.L_x_51) ;  /* 0x000000b000017945 */ /* 0x000fe20003800000 */
[----:B------:R-:W-:Y:S02]  /*3a40*/  ISETP.LT.OR P3, PT, R6, 0xa, !P0 ;  /* 0x0000000a0600780c */ /* 0x000fe40004761670 */
[----:B------:R-:W-:-:S05]  /*3a50*/  F2FP.F16.E5M2.UNPACK_B R26, R26 ;  /* 0x0000001aff1a723e */ /* 0x000fca00020004ff */
[----:B------:R-:W-:-:S05]  /*3a60*/  HADD2.F32 R26, -RZ, R26.H0_H0 ;  /* 0x2000001aff1a7230 */ /* 0x000fca0000004100 */
[----:B------:R-:W-:-:S04]  /*3a70*/  FMUL R26, R26, R15 ;  /* 0x0000000f1a1a7220 */ /* 0x000fc80000400000 */
[----:B------:R-:W-:-:S05]  /*3a80*/  FFMA R26, R147, R14, R26 ;  /* 0x0000000e931a7223 */ /* 0x000fca000000001a */
[----:B----4-:R-:W-:Y:S02]  /*3a90*/  F2FP.SATFINITE.E5M2.F32.PACK_AB_MERGE_C R27, RZ, R26, RZ ;  /* 0x0000001aff1b723e */ /* 0x010fe400048060ff */
[----:B------:R-:W-:-:S03]  /*3aa0*/  PRMT R26, RZ, 0x7610, R26 ;  /* 0x00007610ff1a7816 */ /* 0x000fc6000000001a */
[----:B------:R4:W-:Y:S01]  /*3ab0*/  @!P4 STG.E.U8 desc[UR18][R20.64+0x8], R27 ;  /* 0x0000081b1400c986 */ /* 0x0009e2000c101112 */
[----:B------:R-:W-:Y:S05]  /*3ac0*/  @P3 BRA `(.L_x_52) ;  /* 0x0000000000043947 */ /* 0x000fea0003800000 */
[----:B------:R0:W5:Y:S02]  /*3ad0*/  LDG.E.U8 R26, desc[UR18][R4.64+0x9] ;  /* 0x00000912041a7981 */ /* 0x000164000c1e1100 */
.L_x_52:
[----:B------:R-:W-:Y:S05]  /*3ae0*/  BSYNC B1 ;  /* 0x0000000000017941 */ /* 0x000fea0003800000 */
.L_x_51:
        /* <DEDUP_REMOVED lines=12> */
.L_x_54:
[----:B------:R-:W-:Y:S05]  /*3bb0*/  BSYNC B1 ;  /* 0x0000000000017941 */ /* 0x000fea0003800000 */
.L_x_53:
        /* <DEDUP_REMOVED lines=12> */
.L_x_56:
[----:B------:R-:W-:Y:S05]  /*3c80*/  BSYNC B1 ;  /* 0x0000000000017941 */ /* 0x000fea0003800000 */
.L_x_55:
        /* <DEDUP_REMOVED lines=12> */
.L_x_58:
[----:B------:R-:W-:Y:S05]  /*3d50*/  BSYNC B1 ;  /* 0x0000000000017941 */ /* 0x000fea0003800000 */
.L_x_57:
        /* <DEDUP_REMOVED lines=12> */
.L_x_60:
[----:B------:R-:W-:Y:S05]  /*3e20*/  BSYNC B1 ;  /* 0x0000000000017941 */ /* 0x000fea0003800000 */
.L_x_59:
        /* <DEDUP_REMOVED lines=12> */
.L_x_62:
[----:B------:R-:W-:Y:S05]  /*3ef0*/  BSYNC B1 ;  /* 0x0000000000017941 */ /* 0x000fea0003800000 */
.L_x_61:
        /* <DEDUP_REMOVED lines=12> */
.L_x_64:
[----:B------:R-:W-:Y:S05]  /*3fc0*/  BSYNC B1 ;  /* 0x0000000000017941 */ /* 0x000fea0003800000 */
.L_x_63:
        /* <DEDUP_REMOVED lines=12> */
.L_x_66:
[----:B------:R-:W-:Y:S05]  /*4090*/  BSYNC B1 ;  /* 0x0000000000017941 */ /* 0x000fea0003800000 */
.L_x_65:
        /* <DEDUP_REMOVED lines=12> */
.L_x_68:
[----:B------:R-:W-:Y:S05]  /*4160*/  BSYNC B1 ;  /* 0x0000000000017941 */ /* 0x000fea0003800000 */
.L_x_67:
        /* <DEDUP_REMOVED lines=12> */
.L_x_70:
[----:B------:R-:W-:Y:S05]  /*4230*/  BSYNC B1 ;  /* 0x0000000000017941 */ /* 0x000fea0003800000 */
.L_x_69:
        /* <DEDUP_REMOVED lines=12> */
.L_x_72:
[----:B------:R-:W-:Y:S05]  /*4300*/  BSYNC B1 ;  /* 0x0000000000017941 */ /* 0x000fea0003800000 */
.L_x_71:
        /* <DEDUP_REMOVED lines=12> */
.L_x_74:
[----:B------:R-:W-:Y:S05]  /*43d0*/  BSYNC B1 ;  /* 0x0000000000017941 */ /* 0x000fea0003800000 */
.L_x_73:
        /* <DEDUP_REMOVED lines=12> */
.L_x_76:
[----:B------:R-:W-:Y:S05]  /*44a0*/  BSYNC B1 ;  /* 0x0000000000017941 */ /* 0x000fea0003800000 */
.L_x_75:
        /* <DEDUP_REMOVED lines=12> */
.L_x_78:
[----:B------:R-:W-:Y:S05]  /*4570*/  BSYNC B1 ;  /* 0x0000000000017941 */ /* 0x000fea0003800000 */
.L_x_77:
        /* <DEDUP_REMOVED lines=12> */
.L_x_80:
[----:B------:R-:W-:Y:S05]  /*4640*/  BSYNC B1 ;  /* 0x0000000000017941 */ /* 0x000fea0003800000 */
.L_x_79:
        /* <DEDUP_REMOVED lines=12> */
.L_x_82:
[----:B------:R-:W-:Y:S05]  /*4710*/  BSYNC B1 ;  /* 0x0000000000017941 */ /* 0x000fea0003800000 */
.L_x_81:
        /* <DEDUP_REMOVED lines=12> */
.L_x_84:
[----:B------:R-:W-:Y:S05]  /*47e0*/  BSYNC B1 ;  /* 0x0000000000017941 */ /* 0x000fea0003800000 */
.L_x_83:
        /* <DEDUP_REMOVED lines=12> */
.L_x_86:
[----:B------:R-:W-:Y:S05]  /*48b0*/  BSYNC B1 ;  /* 0x0000000000017941 */ /* 0x000fea0003800000 */
.L_x_85:
        /* <DEDUP_REMOVED lines=12> */
.L_x_88:
[----:B------:R-:W-:Y:S05]  /*4980*/  BSYNC B1 ;  /* 0x0000000000017941 */ /* 0x000fea0003800000 */
.L_x_87:
        /* <DEDUP_REMOVED lines=12> */
.L_x_90:
[----:B------:R-:W-:Y:S05]  /*4a50*/  BSYNC B1 ;  /* 0x0000000000017941 */ /* 0x000fea0003800000 */
.L_x_89:
        /* <DEDUP_REMOVED lines=12> */
.L_x_92:
[----:B------:R-:W-:Y:S05]  /*4b20*/  BSYNC B1 ;  /* 0x0000000000017941 */ /* 0x000fea0003800000 */
.L_x_91:
        /* <DEDUP_REMOVED lines=12> */
.L_x_94:
[----:B------:R-:W-:Y:S05]  /*4bf0*/  BSYNC B1 ;  /* 0x0000000000017941 */ /* 0x000fea0003800000 */
.L_x_93:
        /* <DEDUP_REMOVED lines=12> */
.L_x_96:
[----:B------:R-:W-:Y:S05]  /*4cc0*/  BSYNC B1 ;  /* 0x0000000000017941 */ /* 0x000fea0003800000 */
.L_x_95:
        /* <DEDUP_REMOVED lines=12> */
.L_x_98:
[----:B------:R-:W-:Y:S05]  /*4d90*/  BSYNC B1 ;  /* 0x0000000000017941 */ /* 0x000fea0003800000 */
.L_x_97:
        /* <DEDUP_REMOVED lines=12> */
.L_x_100:
[----:B------:R-:W-:Y:S05]  /*4e60*/  BSYNC B1 ;  /* 0x0000000000017941 */ /* 0x000fea0003800000 */
.L_x_99:
        /* <DEDUP_REMOVED lines=12> */
.L_x_102:
[----:B------:R-:W-:Y:S05]  /*4f30*/  BSYNC B1 ;  /* 0x0000000000017941 */ /* 0x000fea0003800000 */
.L_x_101:
        /* <DEDUP_REMOVED lines=12> */
.L_x_104:
[----:B------:R-:W-:Y:S05]  /*5000*/  BSYNC B1 ;  /* 0x0000000000017941 */ /* 0x000fea0003800000 */
.L_x_103:
        /* <DEDUP_REMOVED lines=12> */
.L_x_106:
[----:B------:R-:W-:Y:S05]  /*50d0*/  BSYNC B1 ;  /* 0x0000000000017941 */ /* 0x000fea0003800000 */
.L_x_105:
        /* <DEDUP_REMOVED lines=12> */
.L_x_108:
[----:B------:R-:W-:Y:S05]  /*51a0*/  BSYNC B1 ;  /* 0x0000000000017941 */ /* 0x000fea0003800000 */
.L_x_107:
        /* <DEDUP_REMOVED lines=12> */
.L_x_110:
[----:B------:R-:W-:Y:S05]  /*5270*/  BSYNC B1 ;  /* 0x0000000000017941 */ /* 0x000fea0003800000 */
.L_x_109:
        /* <DEDUP_REMOVED lines=12> */
.L_x_112:
[----:B------:R-:W-:Y:S05]  /*5340*/  BSYNC B1 ;  /* 0x0000000000017941 */ /* 0x000fea0003800000 */
.L_x_111:
        /* <DEDUP_REMOVED lines=12> */
.L_x_114:
[----:B------:R-:W-:Y:S05]  /*5410*/  BSYNC B1 ;  /* 0x0000000000017941 */ /* 0x000fea0003800000 */
.L_x_113:
        /* <DEDUP_REMOVED lines=12> */
.L_x_116:
[----:B------:R-:W-:Y:S05]  /*54e0*/  BSYNC B1 ;  /* 0x0000000000017941 */ /* 0x000fea0003800000 */
.L_x_115:
        /* <DEDUP_REMOVED lines=12> */
.L_x_118:
[----:B------:R-:W-:Y:S05]  /*55b0*/  BSYNC B1 ;  /* 0x0000000000017941 */ /* 0x000fea0003800000 */
.L_x_117:
        /* <DEDUP_REMOVED lines=12> */
.L_x_120:
[----:B------:R-:W-:Y:S05]  /*5680*/  BSYNC B1 ;  /* 0x0000000000017941 */ /* 0x000fea0003800000 */
.L_x_119:
        /* <DEDUP_REMOVED lines=12> */
.L_x_122:
[----:B------:R-:W-:Y:S05]  /*5750*/  BSYNC B1 ;  /* 0x0000000000017941 */ /* 0x000fea0003800000 */
.L_x_121:
        /* <DEDUP_REMOVED lines=12> */
.L_x_124:
[----:B------:R-:W-:Y:S05]  /*5820*/  BSYNC B1 ;  /* 0x0000000000017941 */ /* 0x000fea0003800000 */
.L_x_123:
        /* <DEDUP_REMOVED lines=12> */
.L_x_126:
[----:B------:R-:W-:Y:S05]  /*58f0*/  BSYNC B1 ;  /* 0x0000000000017941 */ /* 0x000fea0003800000 */
.L_x_125:
        /* <DEDUP_REMOVED lines=12> */
.L_x_128:
[----:B------:R-:W-:Y:S05]  /*59c0*/  BSYNC B1 ;  /* 0x0000000000017941 */ /* 0x000fea0003800000 */
.L_x_127:
        /* <DEDUP_REMOVED lines=12> */
.L_x_130:
[----:B------:R-:W-:Y:S05]  /*5a90*/  BSYNC B1 ;  /* 0x0000000000017941 */ /* 0x000fea0003800000 */
.L_x_129:
        /* <DEDUP_REMOVED lines=12> */
.L_x_132:
[----:B------:R-:W-:Y:S05]  /*5b60*/  BSYNC B1 ;  /* 0x0000000000017941 */ /* 0x000fea0003800000 */
.L_x_131:
        /* <DEDUP_REMOVED lines=12> */
.L_x_134:
[----:B------:R-:W-:Y:S05]  /*5c30*/  BSYNC B1 ;  /* 0x0000000000017941 */ /* 0x000fea0003800000 */
.L_x_133:
        /* <DEDUP_REMOVED lines=12> */
.L_x_136:
[----:B------:R-:W-:Y:S05]  /*5d00*/  BSYNC B1 ;  /* 0x0000000000017941 */ /* 0x000fea0003800000 */
.L_x_135:
        /* <DEDUP_REMOVED lines=12> */
.L_x_138:
[----:B------:R-:W-:Y:S05]  /*5dd0*/  BSYNC B1 ;  /* 0x0000000000017941 */ /* 0x000fea0003800000 */
.L_x_137:
        /* <DEDUP_REMOVED lines=12> */
.L_x_140:
[----:B------:R-:W-:Y:S05]  /*5ea0*/  BSYNC B1 ;  /* 0x0000000000017941 */ /* 0x000fea0003800000 */
.L_x_139:
        /* <DEDUP_REMOVED lines=12> */
.L_x_142:
[----:B------:R-:W-:Y:S05]  /*5f70*/  BSYNC B1 ;  /* 0x0000000000017941 */ /* 0x000fea0003800000 */
.L_x_141:
        /* <DEDUP_REMOVED lines=12> */
.L_x_144:
[----:B------:R-:W-:Y:S05]  /*6040*/  BSYNC B1 ;  /* 0x0000000000017941 */ /* 0x000fea0003800000 */
.L_x_143:
        /* <DEDUP_REMOVED lines=12> */
.L_x_146:
[----:B------:R-:W-:Y:S05]  /*6110*/  BSYNC B1 ;  /* 0x0000000000017941 */ /* 0x000fea0003800000 */
.L_x_145:
        /* <DEDUP_REMOVED lines=12> */
.L_x_148:
[----:B------:R-:W-:Y:S05]  /*61e0*/  BSYNC B1 ;  /* 0x0000000000017941 */ /* 0x000fea0003800000 */
.L_x_147:
        /* <DEDUP_REMOVED lines=12> */
.L_x_150:
[----:B------:R-:W-:Y:S05]  /*62b0*/  BSYNC B1 ;  /* 0x0000000000017941 */ /* 0x000fea0003800000 */
.L_x_149:
        /* <DEDUP_REMOVED lines=12> */
.L_x_152:
[----:B------:R-:W-:Y:S05]  /*6380*/  BSYNC B1 ;  /* 0x0000000000017941 */ /* 0x000fea0003800000 */
.L_x_151:
        /* <DEDUP_REMOVED lines=12> */
.L_x_154:
[----:B------:R-:W-:Y:S05]  /*6450*/  BSYNC B1 ;  /* 0x0000000000017941 */ /* 0x000fea0003800000 */
.L_x_153:
        /* <DEDUP_REMOVED lines=12> */
.L_x_156:
[----:B------:R-:W-:Y:S05]  /*6520*/  BSYNC B1 ;  /* 0x0000000000017941 */ /* 0x000fea0003800000 */
.L_x_155:
        /* <DEDUP_REMOVED lines=12> */
.L_x_158:
[----:B------:R-:W-:Y:S05]  /*65f0*/  BSYNC B1 ;  /* 0x0000000000017941 */ /* 0x000fea0003800000 */
.L_x_157:
        /* <DEDUP_REMOVED lines=12> */
.L_x_160:
[----:B------:R-:W-:Y:S05]  /*66c0*/  BSYNC B1 ;  /* 0x0000000000017941 */ /* 0x000fea0003800000 */
.L_x_159:
        /* <DEDUP_REMOVED lines=12> */
.L_x_162:
[----:B------:R-:W-:Y:S05]  /*6790*/  BSYNC B1 ;  /* 0x0000000000017941 */ /* 0x000fea0003800000 */
.L_x_161:
[----:B-----5:R-:W-:Y:S01]  /*67a0*/  LOP3.LUT R26, R26, 0xff, RZ, 0xc0, !PT ;  /* 0x000000ff1a1a7812 */ /* 0x020fe200078ec0ff */
[----:B------:R-:W-:Y:S01]  /*67b0*/  BSSY B1, `(.L_x_163) ;  /* 0x000000b000017945 */ /* 0x000fe20003800000 */
[----:B------:R-:W-:Y:S02]  /*67c0*/  ISETP.LT.OR P0, PT, R6, 0x7a, !P0 ;  /* 0x0000007a0600780c */ /* 0x000fe40004701670 */
[----:B------:R-:W-:-:S05]  /*67d0*/  F2FP.F16.E5M2.UNPACK_B R26, R26 ;  /* 0x0000001aff1a723e */ /* 0x000fca00020004ff */
[----:B------:R-:W-:-:S05]  /*67e0*/  HADD2.F32 R26, -RZ, R26.H0_H0 ;  /* 0x2000001aff1a7230 */ /* 0x000fca0000004100 */
[----:B------:R-:W-:-:S04]  /*67f0*/  FMUL R26, R26, R15 ;  /* 0x0000000f1a1a7220 */ /* 0x000fc80000400000 */
[----:B------:R-:W-:Y:S01]  /*6800*/  FFMA R26, R23, R14, R26 ;  /* 0x0000000e171a7223 */ /* 0x000fe2000000001a */
[----:B------:R-:W-:-:S04]  /*6810*/  PRMT R23, RZ, 0x7610, R23 ;  /* 0x00007610ff177816 */ /* 0x000fc80000000017 */
[----:B----4-:R-:W-:-:S05]  /*6820*/  F2FP.SATFINITE.E5M2.F32.PACK_AB_MERGE_C R27, RZ, R26, RZ ;  /* 0x0000001aff1b723e */ /* 0x010fca00048060ff */
[----:B------:R4:W-:Y:S01]  /*6830*/  @!P4 STG.E.U8 desc[UR18][R20.64+0x78], R27 ;  /* 0x0000781b1400c986 */ /* 0x0009e2000c101112 */
[----:B------:R-:W-:Y:S05]  /*6840*/  @P0 BRA `(.L_x_164) ;  /* 0x0000000000040947 */ /* 0x000fea0003800000 */
[----:B------:R0:W5:Y:S02]  /*6850*/  LDG.E.U8 R23, desc[UR18][R4.64+0x79] ;  /* 0x0000791204177981 */ /* 0x000164000c1e1100 */
.L_x_164:
[----:B------:R-:W-:Y:S05]  /*6860*/  BSYNC B1 ;  /* 0x0000000000017941 */ /* 0x000fea0003800000 */
.L_x_163:
[----:B-----5:R-:W-:Y:S01]  /*6870*/  LOP3.LUT R23, R23, 0xff, RZ, 0xc0, !PT ;  /* 0x000000ff17177812 */ /* 0x020fe200078ec0ff */
[----:B------:R-:W-:Y:S01]  /*6880*/  BSSY B1, `(.L_x_165) ;  /* 0x000000b000017945 */ /* 0x000fe20003800000 */
[----:B------:R-:W-:Y:S02]  /*6890*/  ISETP.LT.OR P3, PT, R6, 0x79, !P1 ;  /* 0x000000790600780c */ /* 0x000fe40004f61670 */
[----:B------:R-:W-:-:S05]  /*68a0*/  F2FP.F16.E5M2.UNPACK_B R23, R23 ;  /* 0x00000017ff17723e */ /* 0x000fca00020004ff */
[----:B0-2---:R-:W-:-:S05]  /*68b0*/  HADD2.F32 R4, -RZ, R23.H0_H0 ;  /* 0x20000017ff047230 */ /* 0x005fca0000004100 */
[----:B------:R-:W-:Y:S01]  /*68c0*/  FMUL R5, R4, R15 ;  /* 0x0000000f04057220 */ /* 0x000fe20000400000 */
[----:B------:R-:W-:-:S03]  /*68d0*/  PRMT R4, RZ, 0x7610, R4 ;  /* 0x00007610ff047816 */ /* 0x000fc60000000004 */
[----:B------:R-:W-:-:S05]  /*68e0*/  FFMA R5, R22, R14, R5 ;  /* 0x0000000e16057223 */ /* 0x000fca0000000005 */
[----:B------:R-:W-:-:S05]  /*68f0*/  F2FP.SATFINITE.E5M2.F32.PACK_AB_MERGE_C R5, RZ, R5, RZ ;  /* 0x00000005ff05723e */ /* 0x000fca00048060ff */
[----:B------:R0:W-:Y:S01]  /*6900*/  @!P0 STG.E.U8 desc[UR18][R20.64+0x79], R5 ;  /* 0x0000790514008986 */ /* 0x0001e2000c101112 */
[----:B------:R-:W-:Y:S05]  /*6910*/  @P3 BRA `(.L_x_166) ;  /* 0x0000000000043947 */ /* 0x000fea0003800000 */
[----:B------:R2:W5:Y:S02]  /*6920*/  LDG.E.U8 R4, desc[UR18][R24.64+0x78] ;  /* 0x0000781218047981 */ /* 0x000564000c1e1100 */
.L_x_166:
[----:B------:R-:W-:Y:S05]  /*6930*/  BSYNC B1 ;  /* 0x0000000000017941 */ /* 0x000fea0003800000 */
.L_x_165:
[----:B-----5:R-:W-:Y:S01]  /*6940*/  LOP3.LUT R4, R4, 0xff, RZ, 0xc0, !PT ;  /* 0x000000ff04047812 */ /* 0x020fe200078ec0ff */
[----:B------:R-:W-:Y:S01]  /*6950*/  BSSY B1, `(.L_x_167) ;  /* 0x000000b000017945 */ /* 0x000fe20003800000 */
[----:B------:R-:W-:Y:S02]  /*6960*/  ISETP.LT.OR P1, PT, R6, 0x7a, !P1 ;  /* 0x0000007a0600780c */ /* 0x000fe40004f21670 */
[----:B------:R-:W-:-:S05]  /*6970*/  F2FP.F16.E5M2.UNPACK_B R4, R4 ;  /* 0x00000004ff04723e */ /* 0x000fca00020004ff */
[----:B------:R-:W-:-:S05]  /*6980*/  HADD2.F32 R4, -RZ, R4.H0_H0 ;  /* 0x20000004ff047230 */ /* 0x000fca0000004100 */
[----:B------:R-:W-:-:S04]  /*6990*/  FMUL R4, R4, R15 ;  /* 0x0000000f04047220 */ /* 0x000fc80000400000 */
[----:B------:R-:W-:-:S05]  /*69a0*/  FFMA R4, R89, R14, R4 ;  /* 0x0000000e59047223 */ /* 0x000fca0000000004 */
[----:B0-----:R-:W-:Y:S02]  /*69b0*/  F2FP.SATFINITE.E5M2.F32.PACK_AB_MERGE_C R5, RZ, R4, RZ ;  /* 0x00000004ff05723e */ /* 0x001fe400048060ff */
[----:B------:R-:W-:-:S03]  /*69c0*/  PRMT R4, RZ, 0x7610, R4 ;  /* 0x00007610ff047816 */ /* 0x000fc60000000004 */
[----:B------:R0:W-:Y:S01]  /*69d0*/  @!P3 STG.E.U8 desc[UR18][R18.64+0x78], R5 ;  /* 0x000078051200b986 */ /* 0x0001e2000c101112 */
[----:B------:R-:W-:Y:S05]  /*69e0*/  @P1 BRA `(.L_x_168) ;  /* 0x0000000000041947 */ /* 0x000fea0003800000 */
[----:B------:R0:W5:Y:S02]  /*69f0*/  LDG.E.U8 R4, desc[UR18][R24.64+0x79] ;  /* 0x0000791218047981 */ /* 0x000164000c1e1100 */
.L_x_168:
[----:B------:R-:W-:Y:S05]  /*6a00*/  BSYNC B1 ;  /* 0x0000000000017941 */ /* 0x000fea0003800000 */
.L_x_167:
[----:B------:R-:W-:Y:S05]  /*6a10*/  @P1 BRA `(.L_x_169) ;  /* 0x0000001000281947 */ /* 0x000fea0003800000 */
[----:B-----5:R-:W-:-:S04]  /*6a20*/  LOP3.LUT R4, R4, 0xff, RZ, 0xc0, !PT ;  /* 0x000000ff04047812 */ /* 0x020fc800078ec0ff */
[----:B------:R-:W-:-:S05]  /*6a30*/  F2FP.F16.E5M2.UNPACK_B R4, R4 ;  /* 0x00000004ff04723e */ /* 0x000fca00020004ff */
[----:B------:R-:W-:-:S05]  /*6a40*/  HADD2.F32 R4, -RZ, R4.H0_H0 ;  /* 0x20000004ff047230 */ /* 0x000fca0000004100 */
[----:B0-----:R-:W-:-:S04]  /*6a50*/  FMUL R5, R4, R15 ;  /* 0x0000000f04057220 */ /* 0x001fc80000400000 */
[----:B------:R-:W-:-:S05]  /*6a60*/  FFMA R5, R88, R14, R5 ;  /* 0x0000000e58057223 */ /* 0x000fca0000000005 */
[----:B------:R-:W-:-:S05]  /*6a70*/  F2FP.SATFINITE.E5M2.F32.PACK_AB_MERGE_C R5, RZ, R5, RZ ;  /* 0x00000005ff05723e */ /* 0x000fca00048060ff */
[----:B------:R0:W-:Y:S01]  /*6a80*/  STG.E.U8 desc[UR18][R18.64+0x79], R5 ;  /* 0x0000790512007986 */ /* 0x0001e2000c101112 */
[----:B------:R-:W-:Y:S05]  /*6a90*/  BRA `(.L_x_169) ;  /* 0x0000001000087947 */ /* 0x000fea0003800000 */
.L_x_40:
[----:B------:R-:W-:Y:S01]  /*6aa0*/  ISETP.GE.AND P1, PT, R30, 0x1, PT ;  /* 0x000000011e00780c */ /* 0x000fe20003f26270 */
[-C--:B--2---:R-:W-:Y:S01]  /*6ab0*/  FMUL R151, R151, R14.reuse ;  /* 0x0000000e97977220 */ /* 0x084fe20000400000 */
[-C--:B------:R-:W-:Y:S01]  /*6ac0*/  FMUL R146, R146, R14.reuse ;  /* 0x0000000e92927220 */ /* 0x080fe20000400000 */
[----:B------:R-:W-:Y:S01]  /*6ad0*/  ISETP.GE.AND P0, PT, R30, 0x9, PT ;  /* 0x000000091e00780c */ /* 0x000fe20003f06270 */
[-C--:B------:R-:W-:Y:S01]  /*6ae0*/  FMUL R149, R149, R14.reuse ;  /* 0x0000000e95957220 */ /* 0x080fe20000400000 */
[----:B------:R-:W-:Y:S01]  /*6af0*/  ISETP.LT.OR P4, PT, R6, 0x1, !P1 ;  /* 0x000000010600780c */ /* 0x000fe20004f81670 */
[-C--:B------:R-:W-:Y:S01]  /*6b00*/  FMUL R144, R144, R14.reuse ;  /* 0x0000000e90907220 */ /* 0x080fe20000400000 */
[----:B------:R-:W-:Y:S01]  /*6b10*/  ISETP.LT.OR P5, PT, R6, 0x2, !P1 ;  /* 0x000000020600780c */ /* 0x000fe20004fa1670 */
[-C--:B------:R-:W-:Y:S01]  /*6b20*/  FMUL R147, R147, R14.reuse ;  /* 0x0000000e93937220 */ /* 0x080fe20000400000 */
[----:B------:R-:W-:Y:S01]  /*6b30*/  F2FP.SATFINITE.E5M2.F32.PACK_AB_MERGE_C R151, RZ, R151, RZ ;  /* 0x00000097ff97723e */ /* 0x000fe200048060ff */
[----:B------:R-:W-:Y:S01]  /*6b40*/  FMUL R142, R142, R14 ;  /* 0x0000000e8e8e7220 */ /* 0x000fe20000400000 */
[----:B------:R-:W-:Y:S01]  /*6b50*/  F2FP.SATFINITE.E5M2.F32.PACK_AB_MERGE_C R5, RZ, R146, RZ ;  /* 0x00000092ff05723e */ /* 0x000fe200048060ff */
[-C--:B------:R-:W-:Y:S01]  /*6b60*/  FMUL R145, R145, R14.reuse ;  /* 0x0000000e91917220 */ /* 0x080fe20000400000 */
[----:B------:R-:W-:Y:S01]  /*6b70*/  ISETP.LT.OR P3, PT, R6, 0x1, !P0 ;  /* 0x000000010600780c */ /* 0x000fe20004761670 */
[-C--:B------:R-:W-:Y:S01]  /*6b80*/  FMUL R140, R140, R14.reuse ;  /* 0x0000000e8c8c7220 */ /* 0x080fe20000400000 */
[C---:B------:R-:W-:Y:S01]  /*6b90*/  ISETP.LT.OR P6, PT, R6.reuse, 0xa, !P1 ;  /* 0x0000000a0600780c */ /* 0x040fe20004fc1670 */
[-C--:B------:R-:W-:Y:S01]  /*6ba0*/  FMUL R143, R143, R14.reuse ;  /* 0x0000000e8f8f7220 */ /* 0x080fe20000400000 */
[----:B------:R-:W-:Y:S01]  /*6bb0*/  F2FP.SATFINITE.E5M2.F32.PACK_AB_MERGE_C R149, RZ, R149, RZ ;  /* 0x00000095ff95723e */ /* 0x000fe200048060ff */
[----:B------:R-:W-:Y:S01]  /*6bc0*/  @!P4 STG.E.U8 desc[UR18][R20.64], R151 ;  /* 0x000000971400c986 */ /* 0x000fe2000c101112 */
[----:B------:R-:W-:Y:S01]  /*6bd0*/  ISETP.LT.OR P4, PT, R6, 0x2, !P0 ;  /* 0x000000020600780c */ /* 0x000fe20004781670 */
[----:B------:R-:W-:Y:S01]  /*6be0*/  FMUL R138, R138, R14 ;  /* 0x0000000e8a8a7220 */ /* 0x000fe20000400000 */
[----:B------:R-:W-:Y:S01]  /*6bf0*/  F2FP.SATFINITE.E5M2.F32.PACK_AB_MERGE_C R25, RZ, R144, RZ ;  /* 0x00000090ff19723e */ /* 0x000fe200048060ff */
[----:B------:R0:W-:Y:S01]  /*6c00*/  @!P5 STG.E.U8 desc[UR18][R20.64+0x1], R5 ;  /* 0x000001051400d986 */ /* 0x0001e2000c101112 */
[C---:B------:R-:W-:Y:S01]  /*6c10*/  ISETP.LT.OR P5, PT, R6.reuse, 0x9, !P1 ;  /* 0x000000090600780c */ /* 0x040fe20004fa1670 */
[-C--:B------:R-:W-:Y:S01]  /*6c20*/  FMUL R141, R141, R14.reuse ;  /* 0x0000000e8d8d7220 */ /* 0x080fe20000400000 */
[----:B------:R-:W-:Y:S01]  /*6c30*/  F2FP.SATFINITE.E5M2.F32.PACK_AB_MERGE_C R147, RZ, R147, RZ ;  /* 0x00000093ff93723e */ /* 0x000fe200048060ff */
[----:B------:R-:W-:Y:S01]  /*6c40*/  @!P3 STG.E.U8 desc[UR18][R18.64], R149 ;  /* 0x000000951200b986 */ /* 0x000fe2000c101112 */
[----:B------:R-:W-:Y:S01]  /*6c50*/  ISETP.LT.OR P3, PT, R6, 0x9, !P0 ;  /* 0x000000090600780c */ /* 0x000fe20004761670 */
[-C--:B------:R-:W-:Y:S01]  /*6c60*/  FMUL R136, R136, R14.reuse ;  /* 0x0000000e88887220 */ /* 0x080fe20000400000 */
[----:B------:R-:W-:Y:S01]  /*6c70*/  F2FP.SATFINITE.E5M2.F32.PACK_AB_MERGE_C R145, RZ, R145, RZ ;  /* 0x00000091ff91723e */ /* 0x000fe200048060ff */
[-C--:B------:R-:W-:Y:S01]  /*6c80*/  FMUL R139, R139, R14.reuse ;  /* 0x0000000e8b8b7220 */ /* 0x080fe20000400000 */
[----:B------:R-:W-:Y:S01]  /*6c90*/  F2FP.SATFINITE.E5M2.F32.PACK_AB_MERGE_C R143, RZ, R143, RZ ;  /* 0x0000008fff8f723e */ /* 0x000fe200048060ff */
[----:B------:R1:W-:Y:S01]  /*6ca0*/  @!P4 STG.E.U8 desc[UR18][R18.64+0x1], R25 ;  /* 0x000001191200c986 */ /* 0x0003e2000c101112 */
[----:B------:R-:W-:Y:S01]  /*6cb0*/  ISETP.LT.OR P4, PT, R6, 0xa, !P0 ;  /* 0x0000000a0600780c */ /* 0x000fe20004781670 */
[----:B------:R-:W-:Y:S01]  /*6cc0*/  FMUL R134, R134, R14 ;  /* 0x0000000e86867220 */ /* 0x000fe20000400000 */
[----:B0-----:R-:W-:Y:S01]  /*6cd0*/  F2FP.SATFINITE.E5M2.F32.PACK_AB_MERGE_C R5, RZ, R142, RZ ;  /* 0x0000008eff05723e */ /* 0x001fe200048060ff */
[----:B------:R-:W-:Y:S01]  /*6ce0*/  @!P5 STG.E.U8 desc[UR18][R20.64+0x8], R147 ;  /* 0x000008931400d986 */ /* 0x000fe2000c101112 */
[C---:B------:R-:W-:Y:S01]  /*6cf0*/  ISETP.LT.OR P5, PT, R6.reuse, 0x11, !P1 ;  /* 0x000000110600780c */ /* 0x040fe20004fa1670 */
[-C--:B------:R-:W-:Y:S01]  /*6d00*/  FMUL R137, R137, R14.reuse ;  /* 0x0000000e89897220 */ /* 0x080fe20000400000 */
[----:B------:R-:W-:Y:S01]  /*6d10*/  F2FP.SATFINITE.E5M2.F32.PACK_AB_MERGE_C R141, RZ, R141, RZ ;  /* 0x0000008dff8d723e */ /* 0x000fe200048060ff */
[----:B------:R0:W-:Y:S01]  /*6d20*/  @!P6 STG.E.U8 desc[UR18][R20.64+0x9], R5 ;  /* 0x000009051400e986 */ /* 0x0001e2000c101112 */
[----:B------:R-:W-:Y:S01]  /*6d30*/  ISETP.LT.OR P6, PT, R6, 0x12, !P1 ;  /* 0x000000120600780c */ /* 0x000fe20004fc1670 */
[----:B------:R-:W-:Y:S01]  /*6d40*/  FMUL R132, R132, R14 ;  /* 0x0000000e84847220 */ /* 0x000fe20000400000 */
[----:B------:R-:W-:Y:S01]  /*6d50*/  F2FP.SATFINITE.E5M2.F32.PACK_AB_MERGE_C R139, RZ, R139, RZ ;  /* 0x0000008bff8b723e */ /* 0x000fe200048060ff */
[----:B------:R-:W-:Y:S01]  /*6d60*/  @!P3 STG.E.U8 desc[UR18][R18.64+0x8], R145 ;  /* 0x000008911200b986 */ /* 0x000fe2000c101112 */
[----:B-1----:R-:W-:Y:S01]  /*6d70*/  F2FP.SATFINITE.E5M2.F32.PACK_AB_MERGE_C R25, RZ, R140, RZ ;  /* 0x0000008cff19723e */ /* 0x002fe200048060ff */
[-C--:B------:R-:W-:Y:S01]  /*6d80*/  FMUL R135, R135, R14.reuse ;  /* 0x0000000e87877220 */ /* 0x080fe20000400000 */
[----:B------:R-:W-:Y:S01]  /*6d90*/  ISETP.LT.OR P3, PT, R6, 0x11, !P0 ;  /* 0x000000110600780c */ /* 0x000fe20004761670 */
[-C--:B------:R-:W-:Y:S01]  /*6da0*/  FMUL R130, R130, R14.reuse ;  /* 0x0000000e82827220 */ /* 0x080fe20000400000 */
[----:B------:R-:W-:Y:S01]  /*6db0*/  F2FP.SATFINITE.E5M2.F32.PACK_AB_MERGE_C R137, RZ, R137, RZ ;  /* 0x00000089ff89723e */ /* 0x000fe200048060ff */
[----:B------:R1:W-:Y:S01]  /*6dc0*/  @!P4 STG.E.U8 desc[UR18][R18.64+0x9], R25 ;  /* 0x000009191200c986 */ /* 0x0003e2000c101112 */
[C---:B------:R-:W-:Y:S01]  /*6dd0*/  ISETP.LT.OR P4, PT, R6.reuse, 0x12, !P0 ;  /* 0x000000120600780c */ /* 0x040fe20004781670 */
[----:B------:R-:W-:Y:S01]  /*6de0*/  FMUL R133, R133, R14 ;  /* 0x0000000e85857220 */ /* 0x000fe20000400000 */
[----:B0-----:R-:W-:Y:S01]  /*6df0*/  F2FP.SATFINITE.E5M2.F32.PACK_AB_MERGE_C R5, RZ, R138, RZ ;  /* 0x0000008aff05723e */ /* 0x001fe200048060ff */
[----:B------:R-:W-:Y:S01]  /*6e00*/  @!P5 STG.E.U8 desc[UR18][R20.64+0x10], R143 ;  /* 0x0000108f1400d986 */ /* 0x000fe2000c101112 */
[----:B------:R-:W-:Y:S01]  /*6e10*/  ISETP.LT.OR P5, PT, R6, 0x19, !P1 ;  /* 0x000000190600780c */ /* 0x000fe20004fa1670 */
[-C--:B------:R-:W-:Y:S01]  /*6e20*/  FMUL R128, R128, R14.reuse ;  /* 0x0000000e80807220 */ /* 0x080fe20000400000 */
[----:B------:R-:W-:Y:S01]  /*6e30*/  F2FP.SATFINITE.E5M2.F32.PACK_AB_MERGE_C R135, RZ, R135, RZ ;  /* 0x00000087ff87723e */ /* 0x000fe200048060ff */
[----:B------:R0:W-:Y:S01]  /*6e40*/  @!P6 STG.E.U8 desc[UR18][R20.64+0x11], R5 ;  /* 0x000011051400e986 */ /* 0x0001e2000c101112 */
[----:B------:R-:W-:Y:S01]  /*6e50*/  ISETP.LT.OR P6, PT, R6, 0x1a, !P1 ;  /* 0x0000001a0600780c */ /* 0x000fe20004fc1670 */
[-C--:B------:R-:W-:Y:S01]  /*6e60*/  FMUL R131, R131, R14.reuse ;  /* 0x0000000e83837220 */ /* 0x080fe20000400000 */
[----:B------:R-:W-:Y:S01]  /*6e70*/  FMUL R126, R126, R14 ;  /* 0x0000000e7e7e7220 */ /* 0x000fe20000400000 */
[----:B-1----:R-:W-:Y:S01]  /*6e80*/  F2FP.SATFINITE.E5M2.F32.PACK_AB_MERGE_C R25, RZ, R136, RZ ;  /* 0x00000088ff19723e */ /* 0x002fe200048060ff */
[----:B------:R-:W-:Y:S01]  /*6e90*/  @!P3 STG.E.U8 desc[UR18][R18.64+0x10], R141 ;  /* 0x0000108d1200b986 */ /* 0x000fe2000c101112 */
[C---:B------:R-:W-:Y:S01]  /*6ea0*/  ISETP.LT.OR P3, PT, R6.reuse, 0x19, !P0 ;  /* 0x000000190600780c */ /* 0x040fe20004761670 */
        /* <DEDUP_REMOVED lines=37> */
[-C--:B------:R-:W-:Y:S01]  /*7100*/  FMUL R114, R114, R14.reuse ;  /* 0x0000000e72727220 */ /* 0x080fe20000400000 */
        /* <DEDUP_REMOVED lines=81> */
[C---:B------:R-:W-:Y:S01]  /*7620*/  ISETP.LT.OR P6, PT, R6.reuse, 0x52, !P1 ;  /* 0x000000520600780c */ /* 0x040fe20004fc1670 */
        /* <DEDUP_REMOVED lines=22> */
[----:B------:R-:W-:-:S02]  /*7790*/  ISETP.LT.OR P3, PT, R6, 0x59, !P0 ;  /* 0x000000590600780c */ /* 0x000fc40004761670 */
[----:B------:R-:W-:Y:S01]  /*77a0*/  F2FP.SATFINITE.E5M2.F32.PACK_AB_MERGE_C R93, RZ, R93, RZ ;  /* 0x0000005dff5d723e */ /* 0x000fe200048060ff */
[----:B------:R1:W-:Y:S01]  /*77b0*/  @!P4 STG.E.U8 desc[UR18][R18.64+0x51], R25 ;  /* 0x000051191200c986 */ /* 0x0003e2000c101112 */
[C---:B------:R-:W-:Y:S02]  /*77c0*/  ISETP.LT.OR P4, PT, R6.reuse, 0x5a, !P0 ;  /* 0x0000005a0600780c */ /* 0x040fe40004781670 */
[----:B0-----:R-:W-:Y:S01]  /*77d0*/  F2FP.SATFINITE.E5M2.F32.PACK_AB_MERGE_C R5, RZ, R102, RZ ;  /* 0x00000066ff05723e */ /* 0x001fe200048060ff */
[----:B------:R-:W-:Y:S01]  /*77e0*/  @!P5 STG.E.U8 desc[UR18][R20.64+0x58], R107 ;  /* 0x0000586b1400d986 */ /* 0x000fe2000c101112 */
[C---:B------:R-:W-:Y:S02]  /*77f0*/  ISETP.LT.OR P5, PT, R6.reuse, 0x61, !P1 ;  /* 0x000000610600780c */ /* 0x040fe40004fa1670 */
[----:B------:R-:W-:Y:S01]  /*7800*/  F2FP.SATFINITE.E5M2.F32.PACK_AB_MERGE_C R23, RZ, R23, RZ ;  /* 0x00000017ff17723e */ /* 0x000fe200048060ff */
[----:B------:R0:W-:Y:S01]  /*7810*/  @!P6 STG.E.U8 desc[UR18][R20.64+0x59], R5 ;  /* 0x000059051400e986 */ /* 0x0001e2000c101112 */
[----:B------:R-:W-:-:S02]  /*7820*/  ISETP.LT.OR P6, PT, R6, 0x62, !P1 ;  /* 0x000000620600780c */ /* 0x000fc40004fc1670 */
[----:B------:R-:W-:Y:S01]  /*7830*/  F2FP.SATFINITE.E5M2.F32.PACK_AB_MERGE_C R89, RZ, R89, RZ ;  /* 0x00000059ff59723e */ /* 0x000fe200048060ff */
[----:B------:R-:W-:Y:S01]  /*7840*/  @!P3 STG.E.U8 desc[UR18][R18.64+0x58], R105 ;  /* 0x000058691200b986 */ /* 0x000fe2000c101112 */
[----:B-1----:R-:W-:Y:S02]  /*7850*/  F2FP.SATFINITE.E5M2.F32.PACK_AB_MERGE_C R25, RZ, R100, RZ ;  /* 0x00000064ff19723e */ /* 0x002fe400048060ff */
[C---:B------:R-:W-:Y:S02]  /*7860*/  ISETP.LT.OR P3, PT, R6.reuse, 0x61, !P0 ;  /* 0x000000610600780c */ /* 0x040fe40004761670 */
[----:B------:R-:W-:Y:S01]  /*7870*/  F2FP.SATFINITE.E5M2.F32.PACK_AB_MERGE_C R27, RZ, R88, RZ ;  /* 0x00000058ff1b723e */ /* 0x000fe200048060ff */
[----:B------:R1:W-:Y:S01]  /*7880*/  @!P4 STG.E.U8 desc[UR18][R18.64+0x59], R25 ;  /* 0x000059191200c986 */ /* 0x0003e2000c101112 */
[C---:B------:R-:W-:Y:S02]  /*7890*/  ISETP.LT.OR P4, PT, R6.reuse, 0x62, !P0 ;  /* 0x000000620600780c */ /* 0x040fe40004781670 */
[----:B0-----:R-:W-:Y:S01]  /*78a0*/  F2FP.SATFINITE.E5M2.F32.PACK_AB_MERGE_C R5, RZ, R98, RZ ;  /* 0x00000062ff05723e */ /* 0x001fe200048060ff */
[----:B------:R-:W-:Y:S01]  /*78b0*/  @!P5 STG.E.U8 desc[UR18][R20.64+0x60], R101 ;  /* 0x000060651400d986 */ /* 0x000fe2000c101112 */
[----:B------:R-:W-:-:S03]  /*78c0*/  ISETP.LT.OR P5, PT, R6, 0x69, !P1 ;  /* 0x000000690600780c */ /* 0x000fc60004fa1670 */
[----:B------:R0:W-:Y:S01]  /*78d0*/  @!P6 STG.E.U8 desc[UR18][R20.64+0x61], R5 ;  /* 0x000061051400e986 */ /* 0x0001e2000c101112 */
[C---:B------:R-:W-:Y:S02]  /*78e0*/  ISETP.LT.OR P6, PT, R6.reuse, 0x6a, !P1 ;  /* 0x0000006a0600780c */ /* 0x040fe40004fc1670 */
[----:B-1----:R-:W-:Y:S01]  /*78f0*/  F2FP.SATFINITE.E5M2.F32.PACK_AB_MERGE_C R25, RZ, R96, RZ ;  /* 0x00000060ff19723e */ /* 0x002fe200048060ff */
[----:B------:R-:W-:Y:S01]  /*7900*/  @!P3 STG.E.U8 desc[UR18][R18.64+0x60], R103 ;  /* 0x000060671200b986 */ /* 0x000fe2000c101112 */
[----:B------:R-:W-:-:S03]  /*7910*/  ISETP.LT.OR P3, PT, R6, 0x69, !P0 ;  /* 0x000000690600780c */ /* 0x000fc60004761670 */
        /* <DEDUP_REMOVED lines=12> */
[C---:B------:R-:W-:Y:S01]  /*79e0*/  ISETP.LT.OR P1, PT, R6.reuse, 0x7a, !P1 ;  /* 0x0000007a0600780c */ /* 0x040fe20004f21670 */
[----:B------:R2:W-:Y:S01]  /*79f0*/  @!P5 STG.E.U8 desc[UR18][R20.64+0x70], R95 ;  /* 0x0000705f1400d986 */ /* 0x0005e2000c101112 */
[C---:B------:R-:W-:Y:S02]  /*7a00*/  ISETP.LT.OR P5, PT, R6.reuse, 0x72, !P0 ;  /* 0x000000720600780c */ /* 0x040fe400047a1670 */
[----:B0-----:R-:W-:Y:S01]  /*7a10*/  F2FP.SATFINITE.E5M2.F32.PACK_AB_MERGE_C R5, RZ, R90, RZ ;  /* 0x0000005aff05723e */ /* 0x001fe200048060ff */
[----:B------:R2:W-:Y:S01]  /*7a20*/  @!P6 STG.E.U8 desc[UR18][R20.64+0x71], R91 ;  /* 0x0000715b1400e986 */ /* 0x0005e2000c101112 */
[C---:B------:R-:W-:Y:S02]  /*7a30*/  ISETP.LT.OR P6, PT, R6.reuse, 0x79, !P0 ;  /* 0x000000790600780c */ /* 0x040fe400047c1670 */
[----:B------:R-:W-:Y:S01]  /*7a40*/  ISETP.LT.OR P0, PT, R6, 0x7a, !P0 ;  /* 0x0000007a0600780c */ /* 0x000fe20004701670 */
[----:B------:R2:W-:Y:S01]  /*7a50*/  @!P3 STG.E.U8 desc[UR18][R18.64+0x70], R93 ;  /* 0x0000705d1200b986 */ /* 0x0005e2000c101112 */
[----:B-1----:R-:W-:-:S05]  /*7a60*/  F2FP.SATFINITE.E5M2.F32.PACK_AB_MERGE_C R25, RZ, R22, RZ ;  /* 0x00000016ff19723e */ /* 0x002fca00048060ff */
[----:B------:R2:W-:Y:S04]  /*7a70*/  @!P5 STG.E.U8 desc[UR18][R18.64+0x71], R5 ;  /* 0x000071051200d986 */ /* 0x0005e8000c101112 */
[----:B------:R2:W-:Y:S04]  /*7a80*/  @!P4 STG.E.U8 desc[UR18][R20.64+0x78], R23 ;  /* 0x000078171400c986 */ /* 0x0005e8000c101112 */
[----:B------:R2:W-:Y:S04]  /*7a90*/  @!P1 STG.E.U8 desc[UR18][R20.64+0x79], R25 ;  /* 0x0000791914009986 */ /* 0x0005e8000c101112 */
[----:B------:R2:W-:Y:S04]  /*7aa0*/  @!P6 STG.E.U8 desc[UR18][R18.64+0x78], R89 ;  /* 0x000078591200e986 */ /* 0x0005e8000c101112 */
[----:B------:R2:W-:Y:S02]  /*7ab0*/  @!P0 STG.E.U8 desc[UR18][R18.64+0x79], R27 ;  /* 0x0000791b12008986 */ /* 0x0005e4000c101112 */
.L_x_169:
[----:B------:R-:W-:Y:S05]  /*7ac0*/  BSYNC B0 ;  /* 0x0000000000007941 */ /* 0x000fea0003800000 */
.L_x_39:
[C---:B------:R-:W-:Y:S01]  /*7ad0*/  LEA R2, P0, R8.reuse, R2, 0x1 ;  /* 0x0000000208027211 */ /* 0x040fe200078008ff */
[----:B------:R-:W-:Y:S01]  /*7ae0*/  ULDC.64 UR6, c[0x0][0x650] ;  /* 0x0001940000067ab9 */ /* 0x000fe20000000a00 */
[----:B-----5:R-:W-:Y:S01]  /*7af0*/  IMAD.U32 R4, RZ, RZ, UR16 ;  /* 0x00000010ff047e24 */ /* 0x020fe2000f8e00ff */
[----:B0-2---:R-:W-:Y:S01]  /*7b00*/  PRMT R18, RZ, 0x7610, R18 ;  /* 0x00007610ff127816 */ /* 0x005fe20000000012 */
[----:B------:R-:W-:Y:S01]  /*7b10*/  IMAD.MOV.U32 R6, RZ, RZ, -0x1 ;  /* 0xffffffffff067424 */ /* 0x000fe200078e00ff */
[----:B------:R-:W-:Y:S01]  /*7b20*/  LEA.HI.X R3, R8, R3, R0, 0x1, P0 ;  /* 0x0000000308037211 */ /* 0x000fe200000f0c00 */
[----:B------:R0:W-:Y:S01]  /*7b30*/  SYNCS.ARRIVE.TRANS64.A1T0 RZ, [R4+UR21], RZ ;  /* 0x000000ff04ff79a7 */ /* 0x0001e20008100015 */
[----:B------:R-:W-:Y:S01]  /*7b40*/  ISETP.GE.U32.AND P0, PT, R2, UR6, PT ;  /* 0x0000000602007c0c */ /* 0x000fe2000bf06070 */
[----:B------:R-:W-:-:S03]  /*7b50*/  IMAD.MOV.U32 R5, RZ, RZ, -0x1 ;  /* 0xffffffffff057424 */ /* 0x000fc600078e00ff */
[----:B------:R-:W-:Y:S01]  /*7b60*/  ISETP.GE.U32.AND.EX P0, PT, R3, UR7, PT, P0 ;  /* 0x0000000703007c0c */ /* 0x000fe2000bf06100 */
[----:B0-----:R-:W-:-:S12]  /*7b70*/  IMAD.MOV.U32 R4, RZ, RZ, -0x1 ;  /* 0xffffffffff047424 */ /* 0x001fd800078e00ff */
[----:B------:R-:W-:Y:S05]  /*7b80*/  @P0 BRA `(.L_x_170) ;  /* 0x0000000400600947 */ /* 0x000fea0003800000 */
[----:B------:R-:W0:Y:S01]  /*7b90*/  S2R R28, SR_CTAID.X ;  /* 0x00000000001c7919 */ /* 0x000e220000002500 */
[----:B------:R-:W2:Y:S01]  /*7ba0*/  LDC.64 R22, c[0x0][0x628] ;  /* 0x00018a00ff167b82 */ /* 0x000ea20000000a00 */
[----:B------:R-:W-:Y:S01]  /*7bb0*/  ULDC UR6, c[0x0][0x150] ;  /* 0x0000540000067ab9 */ /* 0x000fe20000000800 */
[----:B-1--4-:R-:W-:Y:S01]  /*7bc0*/  IMAD.MOV.U32 R20, RZ, RZ, R2 ;  /* 0x000000ffff147224 */ /* 0x012fe200078e0002 */
[----:B------:R-:W1:Y:S01]  /*7bd0*/  S2R R30, SR_CTAID.Y ;  /* 0x00000000001e7919 */ /* 0x000e620000002600 */
[----:B------:R-:W-:-:S04]  /*7be0*/  IMAD.MOV.U32 R21, RZ, RZ, R3 ;  /* 0x000000ffff157224 */ /* 0x000fc800078e0003 */
[----:B------:R-:W4:Y:S08]  /*7bf0*/  LDC R31, c[0x0][0x144] ;  /* 0x00005100ff1f7b82 */ /* 0x000f300000000800 */
[----:B------:R-:W1:Y:S08]  /*7c00*/  LDC R6, c[0x0][0x630] ;  /* 0x00018c00ff067b82 */ /* 0x000e700000000800 */
[----:B------:R-:W1:Y:S01]  /*7c10*/  LDC.64 R26, c[0x0][0x620] ;  /* 0x00018800ff1a7b82 */ /* 0x000e620000000a00 */
[----:B--2---:R-:W-:-:S04]  /*7c20*/  ISETP.NE.U32.AND P0, PT, R22, RZ, PT ;  /* 0x000000ff1600720c */ /* 0x004fc80003f05070 */
[----:B------:R-:W-:Y:S02]  /*7c30*/  ISETP.NE.AND.EX P0, PT, R23, RZ, PT, P0 ;  /* 0x000000ff1700720c */ /* 0x000fe40003f05300 */
[----:B0-----:R-:W-:-:S05]  /*7c40*/  I2FP.F32.U32 R4, R28 ;  /* 0x0000001c00047245 */ /* 0x001fca0000201000 */
[----:B------:R-:W-:-:S04]  /*7c50*/  FMUL R4, R4, UR6 ;  /* 0x0000000604047c20 */ /* 0x000fc80008400000 */
[----:B------:R0:W2:Y:S02]  /*7c60*/  F2I.U32.TRUNC.NTZ R29, R4 ;  /* 0x00000004001d7305 */ /* 0x0000a4000020f000 */
[----:B----4-:R-:W-:Y:S05]  /*7c70*/  @!P0 BRA `(.L_x_171) ;  /* 0x0000000000288947 */ /* 0x010fea0003800000 */
[----:B------:R-:W4:Y:S02]  /*7c80*/  LDC R5, c[0x0][0x634] ;  /* 0x00018d00ff057b82 */ /* 0x000f240000000800 */
[----:B----4-:R-:W-:-:S05]  /*7c90*/  IADD3 R21, P0, R2, R5, RZ ;  /* 0x0000000502157210 */ /* 0x010fca0007f1e0ff */
[----:B---3--:R-:W-:-:S04]  /*7ca0*/  IMAD.X R25, RZ, RZ, R3, P0 ;  /* 0x000000ffff197224 */ /* 0x008fc800000e0603 */
[----:B0-----:R-:W-:-:S04]  /*7cb0*/  IMAD.WIDE.U32 R4, R25, R22, RZ ;  /* 0x0000001619047225 */ /* 0x001fc800078e00ff */
[----:B------:R-:W-:-:S04]  /*7cc0*/  IMAD.WIDE.U32 R18, P0, R21, R23, R4 ;  /* 0x0000001715127225 */ /* 0x000fc80007800004 */
[----:B------:R-:W-:-:S04]  /*7cd0*/  IMAD.WIDE.U32 R4, R21, R22, RZ ;  /* 0x0000001615047225 */ /* 0x000fc800078e00ff */
[----:B------:R-:W-:Y:S01]  /*7ce0*/  IMAD.X R21, RZ, RZ, RZ, P0 ;  /* 0x000000ffff157224 */ /* 0x000fe200000e06ff */
[----:B------:R-:W-:Y:S01]  /*7cf0*/  IADD3 RZ, P0, R5, R18, RZ ;  /* 0x0000001205ff7210 */ /* 0x000fe20007f1e0ff */
[----:B------:R-:W-:-:S04]  /*7d00*/  IMAD.MOV.U32 R20, RZ, RZ, R19 ;  /* 0x000000ffff147224 */ /* 0x000fc800078e0013 */
[----:B------:R-:W-:-:S08]  /*7d10*/  IMAD.WIDE.U32.X R20, R25, R23, R20, P0 ;  /* 0x0000001719147225 */ /* 0x000fd000000e0414 */
.L_x_171:
[-CC-:B-1-3--:R-:W-:Y:S01]  /*7d20*/  SHF.R.U64 R24, R20, R6.reuse, R21.reuse ;  /* 0x0000000614187219 */ /* 0x18afe20000001215 */
[----:B------:R-:W1:Y:S01]  /*7d30*/  LDC.64 R34, c[0x0][0x640] ;  /* 0x00019000ff227b82 */ /* 0x000e620000000a00 */
[----:B0-----:R-:W-:Y:S01]  /*7d40*/  SHF.R.U32.HI R4, RZ, R6, R21 ;  /* 0x00000006ff047219 */ /* 0x001fe20000011615 */
[----:B--2---:R-:W-:Y:S01]  /*7d50*/  IMAD.MOV R29, RZ, RZ, -R29 ;  /* 0x000000ffff1d7224 */ /* 0x004fe200078e0a1d */
[----:B------:R-:W-:Y:S01]  /*7d60*/  IADD3 R19, P0, RZ, -R24, RZ ;  /* 0x80000018ff137210 */ /* 0x000fe20007f1e0ff */
[----:B------:R-:W-:Y:S01]  /*7d70*/  ULDC UR6, c[0x0][0x154] ;  /* 0x0000550000067ab9 */ /* 0x000fe20000000800 */
[----:B------:R-:W-:Y:S02]  /*7d80*/  IMAD.MOV.U32 R21, RZ, RZ, 0x1 ;  /* 0x00000001ff157424 */ /* 0x000fe400078e00ff */
[----:B------:R-:W-:Y:S01]  /*7d90*/  IMAD R29, R31, R29, R28 ;  /* 0x0000001d1f1d7224 */ /* 0x000fe200078e021c */
[----:B------:R-:W0:Y:S01]  /*7da0*/  LDC R18, c[0x0][0x618] ;  /* 0x00018600ff127b82 */ /* 0x000e220000000800 */
[----:B------:R-:W-:-:S04]  /*7db0*/  IMAD.X R5, RZ, RZ, ~R4, P0 ;  /* 0x000000ffff057224 */ /* 0x000fc800000e0e04 */
[-C--:B------:R-:W-:Y:S02]  /*7dc0*/  IMAD R6, R5, R26.reuse, RZ ;  /* 0x0000001a05067224 */ /* 0x080fe400078e02ff */
[C---:B------:R-:W-:Y:S01]  /*7dd0*/  IMAD.WIDE.U32 R4, R19.reuse, R26, R2 ;  /* 0x0000001a13047225 */ /* 0x040fe200078e0002 */
[----:B------:R-:W2:Y:S03]  /*7de0*/  LDC R20, c[0x0][0x608] ;  /* 0x00018200ff147b82 */ /* 0x000ea60000000800 */
[----:B------:R-:W-:Y:S01]  /*7df0*/  IMAD R19, R19, R27, R6 ;  /* 0x0000001b13137224 */ /* 0x000fe200078e0206 */
[----:B------:R-:W-:-:S03]  /*7e00*/  I2FP.F32.U32 R6, R30 ;  /* 0x0000001e00067245 */ /* 0x000fc60000201000 */
[----:B------:R-:W-:Y:S01]  /*7e10*/  IMAD.IADD R5, R5, 0x1, R19 ;  /* 0x0000000105057824 */ /* 0x000fe200078e0213 */
[----:B------:R-:W3:Y:S01]  /*7e20*/  LDC R32, c[0x0][0x658] ;  /* 0x00019600ff207b82 */ /* 0x000ee20000000800 */
[----:B-1----:R-:W-:Y:S01]  /*7e30*/  ISETP.NE.U32.AND P0, PT, R34, RZ, PT ;  /* 0x000000ff2200720c */ /* 0x002fe20003f05070 */
[----:B------:R-:W-:-:S03]  /*7e40*/  IMAD.MOV.U32 R19, RZ, RZ, -0x1 ;  /* 0xffffffffff137424 */ /* 0x000fc600078e00ff */
[----:B------:R-:W-:-:S03]  /*7e50*/  ISETP.NE.AND.EX P0, PT, R35, RZ, PT, P0 ;  /* 0x000000ff2300720c */ /* 0x000fc60003f05300 */
[----:B------:R-:W1:Y:S01]  /*7e60*/  LDC R27, c[0x0][0x148] ;  /* 0x00005200ff1b7b82 */ /* 0x000e620000000800 */
[-CC-:B0-----:R-:W-:Y:S02]  /*7e70*/  SHF.R.U64 R22, R4, R18.reuse, R5.reuse ;  /* 0x0000001204167219 */ /* 0x181fe40000001205 */
[----:B------:R-:W-:Y:S01]  /*7e80*/  SHF.R.U32.HI R5, RZ, R18, R5 ;  /* 0x00000012ff057219 */ /* 0x000fe20000011605 */
[----:B------:R-:W-:-:S04]  /*7e90*/  FMUL R18, R6, UR6 ;  /* 0x0000000606127c20 */ /* 0x000fc80008400000 */
[----:B------:R-:W0:Y:S01]  /*7ea0*/  LDC R28, c[0x0][0x600] ;  /* 0x00018000ff1c7b82 */ /* 0x000e220000000800 */
[----:B------:R4:W0:Y:S01]  /*7eb0*/  F2I.U32.TRUNC.NTZ R25, R18 ;  /* 0x0000001200197305 */ /* 0x000822000020f000 */
[-CC-:B--2---:R-:W-:Y:S02]  /*7ec0*/  SHF.R.U64 R6, R22, R20.reuse, R5.reuse ;  /* 0x0000001416067219 */ /* 0x184fe40000001205 */
[----:B------:R-:W-:-:S04]  /*7ed0*/  SHF.R.U32.HI R5, RZ, R20, R5 ;  /* 0x00000014ff057219 */ /* 0x000fc80000011605 */
[----:B------:R-:W2:Y:S01]  /*7ee0*/  LDC R33, c[0x0][0x648] ;  /* 0x00019200ff217b82 */ /* 0x000ea20000000800 */
[-CC-:B---3--:R-:W-:Y:S02]  /*7ef0*/  SHF.R.U64 R26, R6, R32.reuse, R5.reuse ;  /* 0x00000020061a7219 */ /* 0x188fe40000001205 */
[-C--:B------:R-:W-:Y:S02]  /*7f00*/  SHF.L.U32 R19, R19, R32.reuse, RZ ;  /* 0x0000002013137219 */ /* 0x080fe400000006ff */
[-C--:B------:R-:W-:Y:S01]  /*7f10*/  SHF.R.U32.HI R5, RZ, R32.reuse, R5 ;  /* 0x00000020ff057219 */ /* 0x080fe20000011605 */
[----:B------:R-:W-:Y:S01]  /*7f20*/  IMAD.MOV.U32 R4, RZ, RZ, R26 ;  /* 0x000000ffff047224 */ /* 0x000fe200078e001a */
[----:B------:R-:W-:Y:S01]  /*7f30*/  SHF.L.U32 R32, R21, R32, RZ ;  /* 0x0000002015207219 */ /* 0x000fe200000006ff */
[----:B------:R-:W3:Y:S01]  /*7f40*/  LDC R36, c[0x0][0x638] ;  /* 0x00018e00ff247b82 */ /* 0x000ee20000000800 */
[----:B------:R-:W-:-:S07]  /*7f50*/  LOP3.LUT R31, RZ, R19, RZ, 0x33, !PT ;  /* 0x00000013ff1f7212 */ /* 0x000fce00078e33ff */
[----:B------:R-:W0:Y:S01]  /*7f60*/  LDC R37, c[0x0][0x610] ;  /* 0x00018400ff257b82 */ /* 0x000e220000000800 */
[----:B----4-:R-:W-:Y:S05]  /*7f70*/  @!P0 BRA `(.L_x_172) ;  /* 0x0000000000288947 */ /* 0x010fea0003800000 */
[----:B------:R-:W4:Y:S02]  /*7f80*/  LDC R21, c[0x0][0x64c] ;  /* 0x00019300ff157b82 */ /* 0x000f240000000800 */
[----:B----4-:R-:W-:-:S05]  /*7f90*/  IADD3 R21, P0, R26, R21, RZ ;  /* 0x000000151a157210 */ /* 0x010fca0007f1e0ff */
        /* <DEDUP_REMOVED lines=8> */
.L_x_172:
[----:B--2---:R-:W-:Y:S01]  /*8020*/  SHF.R.U64 R4, R4, R33, R5 ;  /* 0x0000002104047219 */ /* 0x004fe20000001205 */
[----:B0-----:R-:W-:Y:S01]  /*8030*/  VIADD R21, R28, 0xffffffff ;  /* 0xffffffff1c157836 */ /* 0x001fe20000000000 */
[----:B------:R-:W-:Y:S01]  /*8040*/  LOP3.LUT R19, R6, R31, RZ, 0xc0, !PT ;  /* 0x0000001f06137212 */ /* 0x000fe200078ec0ff */
[----:B------:R-:W-:Y:S02]  /*8050*/  IMAD.MOV R25, RZ, RZ, -R25 ;  /* 0x000000ffff197224 */ /* 0x000fe400078e0a19 */
[----:B------:R-:W-:Y:S02]  /*8060*/  IMAD.MOV R5, RZ, RZ, -R4 ;  /* 0x000000ffff057224 */ /* 0x000fe400078e0a04 */
[----:B------:R-:W-:Y:S01]  /*8070*/  IMAD R6, R32, R4, R19 ;  /* 0x0000000420067224 */ /* 0x000fe200078e0213 */
[----:B------:R-:W-:Y:S01]  /*8080*/  LOP3.LUT R19, R22, R21, RZ, 0xc0, !PT ;  /* 0x0000001516137212 */ /* 0x000fe200078ec0ff */
[----:B-1----:R-:W-:Y:S02]  /*8090*/  @P2 IMAD R29, R27, R25, R30 ;  /* 0x000000191b1d2224 */ /* 0x002fe400078e021e */
[----:B---3--:R-:W-:-:S02]  /*80a0*/  IMAD R4, R5, R36, R26 ;  /* 0x0000002405047224 */ /* 0x008fc400078e021a */
[----:B------:R-:W-:Y:S02]  /*80b0*/  IMAD R6, R6, R37, R29 ;  /* 0x0000002506067224 */ /* 0x000fe400078e021d */
[----:B------:R-:W-:Y:S02]  /*80c0*/  IMAD R19, R4, R28, R19 ;  /* 0x0000001c04137224 */ /* 0x000fe400078e0213 */
[----:B------:R-:W-:Y:S02]  /*80d0*/  IMAD.MOV.U32 R18, RZ, RZ, 0x1 ;  /* 0x00000001ff127424 */ /* 0x000fe400078e00ff */
[----:B------:R-:W-:Y:S01]  /*80e0*/  IMAD.MOV.U32 R4, RZ, RZ, R24 ;  /* 0x000000ffff047224 */ /* 0x000fe200078e0018 */
[----:B------:R-:W-:Y:S02]  /*80f0*/  SEL R5, R19, R6, !P2 ;  /* 0x0000000613057207 */ /* 0x000fe40005000000 */
[----:B------:R-:W-:-:S07]  /*8100*/  SEL R6, R6, R19, !P2 ;  /* 0x0000001306067207 */ /* 0x000fce0005000000 */
.L_x_170:
[----:B------:R-:W-:Y:S02]  /*8110*/  LOP3.LUT P0, RZ, R18, 0xff, RZ, 0xc0, !PT ;  /* 0x000000ff12ff7812 */ /* 0x000fe4000780c0ff */
[----:B------:R-:W-:-:S11]  /*8120*/  LOP3.LUT R150, R150, 0x1, RZ, 0x3c, !PT ;  /* 0x0000000196967812 */ /* 0x000fd600078e3cff */
[----:B------:R-:W-:Y:S05]  /*8130*/  @P0 BRA `(.L_x_173) ;  /* 0xffffff9400400947 */ /* 0x000fea000383ffff */
[----:B------:R-:W-:Y:S05]  /*8140*/  EXIT ;  /* 0x000000000000794d */ /* 0x000fea0003800000 */
.L_x_17:
[----:B------:R-:W-:-:S08]  /*8150*/  ISETP.NE.AND P0, PT, R18, RZ, PT ;  /* 0x000000ff1200720c */ /* 0x000fd00003f05270 */
[----:B--23-5:R-:W0:-:S00]  /*8160*/  USETMAXREG.DEALLOC.CTAPOOL 0x28 ;  /* 0x00000028000079c8 */ /* 0x02ce0000080e0500 */
[----:B------:R-:W-:Y:S05]  /*8170*/  @P0 EXIT ;  /* 0x000000000000094d */ /* 0x000fea0003800000 */
[----:B0-----:R-:W-:Y:S01]  /*8180*/  LOP3.LUT P0, RZ, R20, 0xff, RZ, 0xc0, !PT ;  /* 0x000000ff14ff7812 */ /* 0x001fe2000780c0ff */
[----:B------:R-:W-:Y:S02]  /*8190*/  IMAD.MOV.U32 R12, RZ, RZ, 0x1 ;  /* 0x00000001ff0c7424 */ /* 0x000fe400078e00ff */
[----:B------:R-:W-:-:S10]  /*81a0*/  IMAD.MOV.U32 R13, RZ, RZ, RZ ;  /* 0x000000ffff0d7224 */ /* 0x000fd400078e00ff */
[----:B------:R-:W-:Y:S05]  /*81b0*/  @!P0 BRA `(.L_x_174) ;  /* 0x0000000c00288947 */ /* 0x000fea0003800000 */
[----:B------:R-:W0:Y:S01]  /*81c0*/  S2R R17, SR_CgaCtaId ;  /* 0x0000000000117919 */ /* 0x000e220000008800 */
[----:B------:R-:W-:Y:S01]  /*81d0*/  LOP3.LUT P0, RZ, R11, 0x1f, RZ, 0xc0, !PT ;  /* 0x0000001f0bff7812 */ /* 0x000fe2000780c0ff */
[----:B------:R-:W-:Y:S01]  /*81e0*/  ULDC UR5, c[0x0][0x658] ;  /* 0x0001960000057ab9 */ /* 0x000fe20000000800 */
[----:B------:R-:W-:Y:S01]  /*81f0*/  UMOV UR6, 0xffffffff ;  /* 0xffffffff00067882 */ /* 0x000fe20000000000 */
[----:B------:R-:W-:Y:S01]  /*8200*/  BSSY B0, `(.L_x_174) ;  /* 0x00000c5000007945 */ /* 0x000fe20003800000 */
[----:B------:R-:W-:Y:S01]  /*8210*/  USHF.L.U32 UR6, UR6, UR5, URZ ;  /* 0x0000000506067299 */ /* 0x000fe2000800063f */
[C---:B------:R-:W-:Y:S01]  /*8220*/  ISETP.NE.AND P3, PT, R10.reuse, RZ, PT ;  /* 0x000000ff0a00720c */ /* 0x040fe20003f65270 */
[----:B------:R-:W-:Y:S01]  /*8230*/  IMAD.MOV.U32 R15, RZ, RZ, 0x1 ;  /* 0x00000001ff0f7424 */ /* 0x000fe200078e00ff */
[----:B------:R-:W-:Y:S01]  /*8240*/  ISETP.NE.OR P0, PT, R10, RZ, !P0 ;  /* 0x000000ff0a00720c */ /* 0x000fe20004705670 */
[----:B------:R-:W-:Y:S01]  /*8250*/  IMAD.MOV.U32 R12, RZ, RZ, 0x1 ;  /* 0x00000001ff0c7424 */ /* 0x000fe200078e00ff */
[----:B------:R-:W-:Y:S01]  /*8260*/  LOP3.LUT R14, R7, 0x2, RZ, 0xfc, !PT ;  /* 0x00000002070e7812 */ /* 0x000fe200078efcff */
[----:B------:R-:W-:Y:S01]  /*8270*/  IMAD.MOV.U32 R13, RZ, RZ, RZ ;  /* 0x000000ffff0d7224 */ /* 0x000fe200078e00ff */
[----:B------:R-:W-:Y:S01]  /*8280*/  ULDC UR4, c[0x0][0x600] ;  /* 0x0001800000047ab9 */ /* 0x000fe20000000800 */
[----:B------:R-:W-:Y:S01]  /*8290*/  UMOV UR7, 0x1 ;  /* 0x0000000100077882 */ /* 0x000fe20000000000 */
[----:B------:R-:W-:-:S02]  /*82a0*/  UIADD3 UR22, UR13, 0x1, URZ ;  /* 0x000000010d167890 */ /* 0x000fc4000fffe03f */
[----:B------:R-:W-:Y:S02]  /*82b0*/  UIADD3 UR16, UR4, -0x1, URZ ;  /* 0xffffffff04107890 */ /* 0x000fe4000fffe03f */
[----:B------:R-:W-:Y:S02]  /*82c0*/  USHF.L.U32 UR18, UR7, UR5, URZ ;  /* 0x0000000507127299 */ /* 0x000fe4000800063f */
[----:B------:R-:W-:Y:S01]  /*82d0*/  ULOP3.LUT UR17, URZ, UR6, URZ, 0x33, !UPT ;  /* 0x000000063f117292 */ /* 0x000fe2000f8e333f */
[----:B------:R-:W-:Y:S01]  /*82e0*/  ULDC.64 UR20, c[0x0][0x198] ;  /* 0x0000660000147ab9 */ /* 0x000fe20000000a00 */
[C---:B0-----:R-:W-:Y:S02]  /*82f0*/  IMAD.SHL.U32 R16, R17.reuse, 0x40, RZ ;  /* 0x0000004011107824 */ /* 0x041fe400078e00ff */
[----:B------:R-:W-:-:S03]  /*8300*/  IMAD.SHL.U32 R17, R17, 0x1000, RZ ;  /* 0x0000100011117824 */ /* 0x000fc600078e00ff */
[----:B------:R-:W-:Y:S02]  /*8310*/  LOP3.LUT R16, R16, 0x40, RZ, 0xc0, !PT ;  /* 0x0000004010107812 */ /* 0x000fe400078ec0ff */
[----:B------:R-:W-:-:S07]  /*8320*/  LOP3.LUT R17, R17, 0x1000, RZ, 0xc0, !PT ;  /* 0x0000100011117812 */ /* 0x000fce00078ec0ff */
.L_x_186:
[----:B------:R-:W-:-:S03]  /*8330*/  UMOV UR4, 0xffffffff ;  /* 0xffffffff00047882 */ /* 0x000fc60000000000 */
[----:B------:R-:W-:Y:S05]  /*8340*/  BRA.DIV UR4, `(.L_x_175) ;  /* 0x0000001204087947 */ /* 0x000fea000b800000 */
[----:B------:R-:W-:-:S13]  /*8350*/  ELECT P1, URZ, PT ;  /* 0x00000000003f782f */ /* 0x000fda0003820000 */
.L_x_200:
[----:B------:R-:W0:Y:S01]  /*8360*/  LDC R10, c[0x0][0x28c] ;  /* 0x0000a300ff0a7b82 */ /* 0x000e220000000800 */
[----:B------:R-:W-:Y:S01]  /*8370*/  BSSY B1, `(.L_x_176) ;  /* 0x0000039000017945 */ /* 0x000fe20003800000 */
[----:B0-----:R-:W-:-:S13]  /*8380*/  ISETP.LT.OR P1, PT, R10, 0x1, !P1 ;  /* 0x000000010a00780c */ /* 0x001fda0004f21670 */
[----:B------:R-:W-:Y:S05]  /*8390*/  @P1 BRA `(.L_x_177) ;  /* 0x0000000000d81947 */ /* 0x000fea0003800000 */
[----:B------:R-:W-:Y:S02]  /*83a0*/  IMAD R18, R5, 0x80, R16 ;  /* 0x0000008005127824 */ /* 0x000fe400078e0210 */
[----:B------:R-:W-:Y:S02]  /*83b0*/  IMAD.SHL.U32 R19, R6, 0x40, RZ ;  /* 0x0000004006137824 */ /* 0x000fe400078e00ff */
[----:B------:R-:W-:Y:S02]  /*83c0*/  IMAD.MOV.U32 R20, RZ, RZ, RZ ;  /* 0x000000ffff147224 */ /* 0x000fe400078e00ff */
[----:B------:R-:W-:Y:S02]  /*83d0*/  IMAD.U32 R22, RZ, RZ, UR22 ;  /* 0x00000016ff167e24 */ /* 0x000fe4000f8e00ff */
[----:B------:R-:W-:Y:S02]  /*83e0*/  IMAD.MOV.U32 R5, RZ, RZ, R12 ;  /* 0x000000ffff057224 */ /* 0x000fe400078e000c */
[----:B------:R-:W-:-:S07]  /*83f0*/  IMAD.MOV.U32 R6, RZ, RZ, R13 ;  /* 0x000000ffff067224 */ /* 0x000fce00078e000d */
.L_x_181:
[----:B------:R-:W0:Y:S01]  /*8400*/  S2R R11, SR_CgaCtaId ;  /* 0x00000000000b7919 */ /* 0x000e220000008800 */
[----:B------:R-:W-:-:S04]  /*8410*/  MOV R10, 0x400 ;  /* 0x00000400000a7802 */ /* 0x000fc80000000f00 */
[----:B0-----:R-:W-:Y:S02]  /*8420*/  LEA R23, R11, R10, 0x18 ;  /* 0x0000000a0b177211 */ /* 0x001fe400078ec0ff */
[----:B------:R-:W-:Y:S01]  /*8430*/  SHF.L.U32 R10, R5, 0x1f, RZ ;  /* 0x0000001f050a7819 */ /* 0x000fe200000006ff */
[----:B------:R-:W0:Y:S02]  /*8440*/  @!P3 LDC R11, c[0x0][0x500] ;  /* 0x00014000ff0bbb82 */ /* 0x000e240000000800 */
[----:B------:R-:W-:-:S04]  /*8450*/  IMAD R21, R6, 0x8, R23 ;  /* 0x0000000806157824 */ /* 0x000fc800078e0217 */
[----:B------:R-:W1:Y:S02]  /*8460*/  SYNCS.PHASECHK.TRANS64.TRYWAIT P1, [R21+URZ+0x28], R10 ;  /* 0x0000280a150075a7 */ /* 0x000e64000802017f */
[----:B-1----:R-:W-:Y:S05]  /*8470*/  @!P1 BRA `(.L_x_178) ;  /* 0x0000000c00dc9947 */ /* 0x002fea0003800000 */
.L_x_201:
[----:B-1----:R-:W-:Y:S01]  /*8480*/  PRMT R10, R14, 0x9910, RZ ;  /* 0x000099100e0a7816 */ /* 0x002fe200000000ff */
[----:B0-----:R0:W-:Y:S03]  /*8490*/  @!P3 SYNCS.ARRIVE.TRANS64 RZ, [R21+URZ], R11 ;  /* 0x0000000b15ffb9a7 */ /* 0x0011e6000800003f */
[----:B------:R-:W-:-:S13]  /*84a0*/  ISETP.NE.AND P1, PT, R10, 0x2, PT ;  /* 0x000000020a00780c */ /* 0x000fda0003f25270 */
[----:B0-----:R-:W-:Y:S05]  /*84b0*/  @P1 BRA `(.L_x_179) ;  /* 0x0000000000041947 */ /* 0x001fea0003800000 */
[----:B------:R-:W-:Y:S01]  /*84c0*/  BPT.TRAP 0x1 ;  /* 0x000000040000795c */ /* 0x000fe20000300000 */
.L_x_179:
[----:B------:R-:W-:Y:S05]  /*84d0*/  @P0 BRA `(.L_x_180) ;  /* 0x0000000000040947 */ /* 0x000fea0003800000 */
[----:B------:R-:W-:Y:S01]  /*84e0*/  BPT.TRAP 0x1 ;  /* 0x000000040000795c */ /* 0x000fe20000300000 */
.L_x_180:
[----:B------:R-:W-:Y:S01]  /*84f0*/  R2UR UR15, R23 ;  /* 0x00000000170f72ca */ /* 0x000fe200000e0000 */
[C---:B------:R-:W-:Y:S01]  /*8500*/  IMAD R23, R6.reuse, 0x1000, R23 ;  /* 0x0000100006177824 */ /* 0x040fe200078e0217 */
[----:B------:R-:W-:Y:S01]  /*8510*/  R2UR UR9, R21 ;  /* 0x00000000150972ca */ /* 0x000fe200000e0000 */
[----:B------:R-:W-:Y:S01]  /*8520*/  IMAD R10, R6, 0x2000, R17 ;  /* 0x00002000060a7824 */ /* 0x000fe200078e0211 */
[----:B------:R-:W-:Y:S01]  /*8530*/  UIADD3 UR4, UP0, UR20, 0xf0, URZ ;  /* 0x000000f014047890 */ /* 0x000fe2000ff1e03f */
[----:B------:R-:W-:Y:S01]  /*8540*/  VIADD R22, R22, 0xffffffff ;  /* 0xffffffff16167836 */ /* 0x000fe20000000000 */
[----:B------:R-:W-:Y:S01]  /*8550*/  R2UR UR5, R23 ;  /* 0x00000000170572ca */ /* 0x000fe200000e0000 */
[----:B------:R-:W-:Y:S01]  /*8560*/  UIADD3 UR24, UP1, UR20, 0x1f0, URZ ;  /* 0x000001f014187890 */ /* 0x000fe2000ff3e03f */
[----:B------:R-:W-:Y:S01]  /*8570*/  R2UR UR8, R10 ;  /* 0x000000000a0872ca */ /* 0x000fe200000e0000 */
[----:B------:R-:W-:Y:S01]  /*8580*/  VIADD R6, R6, 0x1 ;  /* 0x0000000106067836 */ /* 0x000fe20000000000 */
[----:B------:R-:W-:Y:S01]  /*8590*/  R2UR UR11, R19 ;  /* 0x00000000130b72ca */ /* 0x000fe200000e0000 */
[----:B------:R-:W-:Y:S01]  /*85a0*/  UIADD3.X UR25, URZ, UR21, URZ, UP1, !UPT ;  /* 0x000000153f197290 */ /* 0x000fe20008ffe43f */
[----:B------:R-:W-:Y:S01]  /*85b0*/  R2UR UR10, R20 ;  /* 0x00000000140a72ca */ /* 0x000fe200000e0000 */
[----:B------:R-:W-:Y:S01]  /*85c0*/  UMOV UR6, 0x0 ;  /* 0x0000000000067882 */ /* 0x000fe20000000000 */
[----:B------:R-:W-:Y:S01]  /*85d0*/  R2UR UR12, R4 ;  /* 0x00000000040c72ca */ /* 0x000fe200000e0000 */
[----:B------:R-:W-:Y:S01]  /*85e0*/  UMOV UR7, 0x10000000 ;  /* 0x1000000000077882 */ /* 0x000fe20000000000 */
[----:B------:R-:W-:Y:S01]  /*85f0*/  R2UR UR19, R18 ;  /* 0x00000000121372ca */ /* 0x000fe200000e0000 */
[----:B------:R-:W-:Y:S01]  /*8600*/  UMOV UR23, 0x30000 ;  /* 0x0003000000177882 */ /* 0x000fe20000000000 */
[----:B------:R-:W-:Y:S01]  /*8610*/  ISETP.GT.AND P4, PT, R22, 0x1, PT ;  /* 0x000000011600780c */ /* 0x000fe20003f84270 */
[----:B------:R-:W-:Y:S01]  /*8620*/  UIADD3 UR14, UR5, 0x180, URZ ;  /* 0x00000180050e7890 */ /* 0x000fe2000fffe03f */
[----:B------:R-:W-:Y:S01]  /*8630*/  ISETP.NE.AND P1, PT, R6, 0x5, PT ;  /* 0x000000050600780c */ /* 0x000fe20003f25270 */
[----:B------:R-:W-:Y:S01]  /*8640*/  UIADD3.X UR5, URZ, UR21, URZ, UP0, !UPT ;  /* 0x000000153f057290 */ /* 0x000fe200087fe43f */
[----:B------:R-:W-:Y:S01]  /*8650*/  VIADD R20, R20, 0x40 ;  /* 0x0000004014147836 */ /* 0x000fe20000000000 */
[----:B------:R-:W-:Y:S01]  /*8660*/  UIADD3 UR15, UR15, 0x5180, UR8 ;  /* 0x000051800f0f7890 */ /* 0x000fe2000fffe008 */
[----:B------:R-:W-:-:S02]  /*8670*/  SEL R10, RZ, 0x1, P1 ;  /* 0x00000001ff0a7807 */ /* 0x000fc40000800000 */
[----:B------:R-:W-:Y:S01]  /*8680*/  UMOV UR8, UR14 ;  /* 0x0000000e00087c82 */ /* 0x000fe20008000000 */
[----:B------:R-:W-:Y:S02]  /*8690*/  SEL R6, R6, RZ, P1 ;  /* 0x000000ff06067207 */ /* 0x000fe40000800000 */
[----:B------:R-:W-:Y:S01]  /*86a0*/  LOP3.LUT R5, R5, R10, RZ, 0x3c, !PT ;  /* 0x0000000a05057212 */ /* 0x000fe200078e3cff */
[----:B------:R0:W-:Y:S02]  /*86b0*/  UTMALDG.3D [UR8], [UR4], desc[UR6] ;  /* 0x00000608040075b4 */ /* 0x0001e40008011000 */
[----:B0-----:R-:W-:Y:S01]  /*86c0*/  UMOV UR11, UR19 ;  /* 0x00000013000b7c82 */ /* 0x001fe20008000000 */
[----:B------:R-:W-:Y:S02]  /*86d0*/  UMOV UR8, UR15 ;  /* 0x0000000f00087c82 */ /* 0x000fe40008000000 */
[----:B------:R0:W-:Y:S02]  /*86e0*/  UTMALDG.3D.MULTICAST [UR8], [UR24], UR23, desc[UR6] ;  /* 0x00000608180073b4 */ /* 0x0001e40008011817 */
[----:B0-----:R-:W-:Y:S05]  /*86f0*/  @P4 BRA `(.L_x_181) ;  /* 0xfffffffc00404947 */ /* 0x001fea000383ffff */
.L_x_177:
[----:B------:R-:W-:Y:S05]  /*8700*/  BSYNC B1 ;  /* 0x0000000000017941 */ /* 0x000fea0003800000 */
.L_x_176:
[----:B------:R-:W-:Y:S01]  /*8710*/  LOP3.LUT P5, RZ, R15, 0xff, RZ, 0xc0, !PT ;  /* 0x000000ff0fff7812 */ /* 0x000fe200078ac0ff */
[----:B------:R-:W-:Y:S01]  /*8720*/  VIADD R6, R13, UR13 ;  /* 0x0000000d0d067c36 */ /* 0x000fe20008000000 */
[----:B------:R-:W-:Y:S01]  /*8730*/  ULDC.64 UR4, c[0x0][0x650] ;  /* 0x0001940000047ab9 */ /* 0x000fe20000000a00 */
[----:B------:R-:W-:Y:S01]  /*8740*/  IMAD.U32 R11, RZ, RZ, UR13 ;  /* 0x0000000dff0b7e24 */ /* 0x000fe2000f8e00ff */
[----:B------:R-:W-:Y:S01]  /*8750*/  UISETP.GE.U32.AND UP0, UPT, UR13, 0x5, UPT ;  /* 0x000000050d00788c */ /* 0x000fe2000bf06070 */
[----:B------:R-:W-:Y:S01]  /*8760*/  BSSY B1, `(.L_x_182) ;  /* 0x000006c000017945 */ /* 0x000fe20003800000 */
[----:B------:R-:W-:Y:S02]  /*8770*/  ISETP.GT.U32.AND P1, PT, R6, 0x4, PT ;  /* 0x000000040600780c */ /* 0x000fe40003f24070 */
[----:B------:R-:W-:Y:S02]  /*8780*/  PRMT R15, RZ, 0x7610, R15 ;  /* 0x00007610ff0f7816 */ /* 0x000fe4000000000f */
[----:B------:R-:W-:-:S02]  /*8790*/  ISETP.LT.U32.AND P1, PT, R11, 0x5, P1 ;  /* 0x000000050b00780c */ /* 0x000fc40000f21070 */
[----:B------:R-:W-:Y:S01]  /*87a0*/  PLOP3.LUT P4, PT, PT, PT, UP0, 0x80, 0x0 ;  /* 0x000000000000781c */ /* 0x000fe20003f8f008 */
[----:B------:R-:W0:Y:S01]  /*87b0*/  @P5 S2R R5, SR_CgaCtaId ;  /* 0x0000000000055919 */ /* 0x000e220000008800 */
[----:B------:R-:W-:-:S04]  /*87c0*/  @P5 MOV R4, 0x400 ;  /* 0x0000040000045802 */ /* 0x000fc80000000f00 */
[----:B0-----:R-:W-:Y:S01]  /*87d0*/  @P5 LEA R10, R5, R4, 0x18 ;  /* 0x00000004050a5211 */ /* 0x001fe200078ec0ff */
[----:B------:R-:W-:-:S03]  /*87e0*/  IMAD.WIDE.U32 R4, R6, -0x33333333, RZ ;  /* 0xcccccccd06047825 */ /* 0x000fc600078e00ff */
[----:B------:R0:W-:Y:S01]  /*87f0*/  @P5 SYNCS.ARRIVE.TRANS64.A1T0 RZ, [R10+URZ+0x88], RZ ;  /* 0x000088ff0aff59a7 */ /* 0x0001e2000810003f */
[----:B------:R-:W-:Y:S01]  /*8800*/  IADD3 R2, P5, R2, R8, RZ ;  /* 0x0000000802027210 */ /* 0x000fe20007fbe0ff */
[----:B------:R-:W-:Y:S01]  /*8810*/  IMAD.MOV.U32 R4, RZ, RZ, -0x1 ;  /* 0xffffffffff047424 */ /* 0x000fe200078e00ff */
[----:B------:R-:W-:Y:S02]  /*8820*/  SHF.R.U32.HI R11, RZ, 0x2, R5 ;  /* 0x00000002ff0b7819 */ /* 0x000fe40000011605 */
[----:B------:R-:W-:Y:S01]  /*8830*/  SEL R5, RZ, 0x1, !P1 ;  /* 0x00000001ff057807 */ /* 0x000fe20004800000 */
[----:B------:R-:W-:Y:S01]  /*8840*/  IMAD.X R3, R3, 0x1, R0, P5 ;  /* 0x0000000103037824 */ /* 0x000fe200028e0600 */
[----:B------:R-:W-:Y:S01]  /*8850*/  ISETP.GE.U32.AND P1, PT, R2, UR4, PT ;  /* 0x0000000402007c0c */ /* 0x000fe2000bf26070 */
[----:B------:R-:W-:Y:S01]  /*8860*/  IMAD R13, R11, -0x5, R6 ;  /* 0xfffffffb0b0d7824 */ /* 0x000fe200078e0206 */
[----:B------:R-:W-:Y:S01]  /*8870*/  LOP3.LUT R12, R12, R5, RZ, 0x3c, !PT ;  /* 0x000000050c0c7212 */ /* 0x000fe200078e3cff */
[----:B------:R-:W-:Y:S01]  /*8880*/  IMAD.MOV.U32 R6, RZ, RZ, -0x1 ;  /* 0xffffffffff067424 */ /* 0x000fe200078e00ff */
[----:B------:R-:W-:Y:S01]  /*8890*/  ISETP.GE.U32.AND.EX P1, PT, R3, UR5, PT, P1 ;  /* 0x0000000503007c0c */ /* 0x000fe2000bf26110 */
[----:B------:R-:W-:Y:S01]  /*88a0*/  IMAD.MOV.U32 R5, RZ, RZ, -0x1 ;  /* 0xffffffffff057424 */ /* 0x000fe200078e00ff */
[----:B------:R-:W-:-:S02]  /*88b0*/  @P4 LOP3.LUT R12, R12, 0x1, R11, 0x78, !PT ;  /* 0x000000010c0c4812 */ /* 0x000fc400078e780b */
[----:B0-----:R-:W-:-:S09]  /*88c0*/  PRMT R10, RZ, 0x7610, R10 ;  /* 0x00007610ff0a7816 */ /* 0x001fd2000000000a */
[----:B------:R-:W-:Y:S05]  /*88d0*/  @P1 BRA `(.L_x_183) ;  /* 0x0000000400501947 */ /* 0x000fea0003800000 */
[----:B------:R-:W0:Y:S01]  /*88e0*/  S2R R6, SR_CTAID.X ;  /* 0x0000000000067919 */ /* 0x000e220000002500 */
[----:B------:R-:W-:Y:S01]  /*88f0*/  ULDC.64 UR4, c[0x0][0x628] ;  /* 0x00018a0000047ab9 */ /* 0x000fe20000000a00 */
[----:B------:R-:W-:Y:S01]  /*8900*/  ULDC UR7, c[0x0][0x630] ;  /* 0x00018c0000077ab9 */ /* 0x000fe20000000800 */
[----:B------:R-:W-:Y:S01]  /*8910*/  ISETP.NE.U32.AND P1, PT, RZ, UR4, PT ;  /* 0x00000004ff007c0c */ /* 0x000fe2000bf25070 */
[----:B------:R-:W1:Y:S01]  /*8920*/  S2R R19, SR_CTAID.Y ;  /* 0x0000000000137919 */ /* 0x000e620000002600 */
[----:B------:R-:W-:Y:S01]  /*8930*/  ULDC UR8, c[0x0][0x150] ;  /* 0x0000540000087ab9 */ /* 0x000fe20000000800 */
[----:B------:R-:W-:Y:S01]  /*8940*/  IMAD.MOV.U32 R4, RZ, RZ, R2 ;  /* 0x000000ffff047224 */ /* 0x000fe200078e0002 */
[----:B------:R-:W-:Y:S01]  /*8950*/  ISETP.NE.AND.EX P1, PT, RZ, UR5, PT, P1 ;  /* 0x00000005ff007c0c */ /* 0x000fe2000bf25310 */
[----:B------:R-:W-:Y:S01]  /*8960*/  IMAD.MOV.U32 R5, RZ, RZ, R3 ;  /* 0x000000ffff057224 */ /* 0x000fe200078e0003 */
[----:B0-----:R-:W-:-:S11]  /*8970*/  I2FP.F32.U32 R20, R6 ;  /* 0x0000000600147245 */ /* 0x001fd60000201000 */
[----:B------:R-:W-:Y:S05]  /*8980*/  @!P1 BRA `(.L_x_184) ;  /* 0x0000000000289947 */ /* 0x000fea0003800000 */
[----:B------:R-:W-:Y:S02]  /*8990*/  ULDC UR6, c[0x0][0x634] ;  /* 0x00018d0000067ab9 */ /* 0x000fe40000000800 */
[----:B------:R-:W-:-:S05]  /*89a0*/  IADD3 R5, P1, R2, UR6, RZ ;  /* 0x0000000602057c10 */ /* 0x000fca000ff3e0ff */
[----:B------:R-:W-:-:S04]  /*89b0*/  IMAD.X R21, RZ, RZ, R3, P1 ;  /* 0x000000ffff157224 */ /* 0x000fc800008e0603 */
[----:B------:R-:W-:-:S04]  /*89c0*/  IMAD.WIDE.U32 R10, R21, UR4, RZ ;  /* 0x00000004150a7c25 */ /* 0x000fc8000f8e00ff */
[----:B------:R-:W-:-:S04]  /*89d0*/  IMAD.WIDE.U32 R10, P1, R5, UR5, R10 ;  /* 0x00000005050a7c25 */ /* 0x000fc8000f82000a */
[----:B------:R-:W-:-:S04]  /*89e0*/  IMAD.WIDE.U32 R4, R5, UR4, RZ ;  /* 0x0000000405047c25 */ /* 0x000fc8000f8e00ff */
[----:B------:R-:W-:Y:S01]  /*89f0*/  IMAD.MOV.U32 R4, RZ, RZ, R11 ;  /* 0x000000ffff047224 */ /* 0x000fe200078e000b */
[----:B------:R-:W-:Y:S01]  /*8a00*/  IADD3 RZ, P4, R5, R10, RZ ;  /* 0x0000000a05ff7210 */ /* 0x000fe20007f9e0ff */
[----:B------:R-:W-:-:S04]  /*8a10*/  IMAD.X R5, RZ, RZ, RZ, P1 ;  /* 0x000000ffff057224 */ /* 0x000fc800008e06ff */
[----:B------:R-:W-:-:S08]  /*8a20*/  IMAD.WIDE.U32.X R4, R21, UR5, R4, P4 ;  /* 0x0000000515047c25 */ /* 0x000fd0000a0e0404 */
.L_x_184:
[--C-:B------:R-:W-:Y:S01]  /*8a30*/  SHF.R.U64 R18, R4, UR7, R5.reuse ;  /* 0x0000000704127c19 */ /* 0x100fe20008001205 */
[----:B------:R-:W-:Y:S01]  /*8a40*/  FMUL R20, R20, UR8 ;  /* 0x0000000814147c20 */ /* 0x000fe20008400000 */
[----:B------:R-:W0:Y:S01]  /*8a50*/  LDC R21, c[0x0][0x144] ;  /* 0x00005100ff157b82 */ /* 0x000e220000000800 */
[----:B-1----:R-:W-:Y:S01]  /*8a60*/  I2FP.F32.U32 R10, R19 ;  /* 0x00000013000a7245 */ /* 0x002fe20000201000 */
[----:B------:R-:W-:Y:S01]  /*8a70*/  ULDC UR6, c[0x0][0x154] ;  /* 0x0000550000067ab9 */ /* 0x000fe20000000800 */
[----:B------:R-:W-:Y:S01]  /*8a80*/  SHF.R.U32.HI R4, RZ, UR7, R5 ;  /* 0x00000007ff047c19 */ /* 0x000fe20008011605 */
[----:B------:R-:W-:Y:S01]  /*8a90*/  ULDC.64 UR4, c[0x0][0x620] ;  /* 0x0001880000047ab9 */ /* 0x000fe20000000a00 */
[----:B------:R-:W-:Y:S01]  /*8aa0*/  IADD3 R5, P1, RZ, -R18, RZ ;  /* 0x80000012ff057210 */ /* 0x000fe20007f3e0ff */
[----:B------:R-:W1:Y:S01]  /*8ab0*/  F2I.U32.TRUNC.NTZ R20, R20 ;  /* 0x0000001400147305 */ /* 0x000e62000020f000 */
[----:B------:R-:W-:Y:S01]  /*8ac0*/  FMUL R10, R10, UR6 ;  /* 0x000000060a0a7c20 */ /* 0x000fe20008400000 */
[----:B------:R-:W2:Y:S01]  /*8ad0*/  LDC R22, c[0x0][0x148] ;  /* 0x00005200ff167b82 */ /* 0x000ea20000000800 */
[----:B------:R-:W-:Y:S01]  /*8ae0*/  ULDC.64 UR6, c[0x0][0x640] ;  /* 0x0001900000067ab9 */ /* 0x000fe20000000a00 */
[----:B------:R-:W-:Y:S01]  /*8af0*/  IMAD.X R4, RZ, RZ, ~R4, P1 ;  /* 0x000000ffff047224 */ /* 0x000fe200008e0e04 */
[----:B------:R-:W-:-:S03]  /*8b00*/  ISETP.NE.U32.AND P1, PT, RZ, UR6, PT ;  /* 0x00000006ff007c0c */ /* 0x000fc6000bf25070 */
[----:B------:R-:W-:Y:S01]  /*8b10*/  IMAD R4, R4, UR4, RZ ;  /* 0x0000000404047c24 */ /* 0x000fe2000f8e02ff */
[----:B------:R-:W3:Y:S01]  /*8b20*/  F2I.U32.TRUNC.NTZ R10, R10 ;  /* 0x0000000a000a7305 */ /* 0x000ee2000020f000 */
[----:B------:R-:W-:Y:S02]  /*8b30*/  ISETP.NE.AND.EX P1, PT, RZ, UR7, PT, P1 ;  /* 0x00000007ff007c0c */ /* 0x000fe4000bf25310 */
[C---:B------:R-:W-:Y:S02]  /*8b40*/  IMAD R11, R5.reuse, UR5, R4 ;  /* 0x00000005050b7c24 */ /* 0x040fe4000f8e0204 */
[----:B------:R-:W-:Y:S01]  /*8b50*/  IMAD.WIDE.U32 R4, R5, UR4, R2 ;  /* 0x0000000405047c25 */ /* 0x000fe2000f8e0002 */
[----:B------:R-:W-:-:S03]  /*8b60*/  ULDC UR4, c[0x0][0x618] ;  /* 0x0001860000047ab9 */ /* 0x000fc60000000800 */
[----:B-1----:R-:W-:Y:S02]  /*8b70*/  IMAD.MOV R20, RZ, RZ, -R20 ;  /* 0x000000ffff147224 */ /* 0x002fe400078e0a14 */
[----:B------:R-:W-:Y:S02]  /*8b80*/  IMAD.IADD R5, R5, 0x1, R11 ;  /* 0x0000000105057824 */ /* 0x000fe400078e020b */
[----:B0-----:R-:W-:-:S03]  /*8b90*/  IMAD R6, R21, R20, R6 ;  /* 0x0000001415067224 */ /* 0x001fc600078e0206 */
[--C-:B------:R-:W-:Y:S01]  /*8ba0*/  SHF.R.U64 R20, R4, UR4, R5.reuse ;  /* 0x0000000404147c19 */ /* 0x100fe20008001205 */
[----:B---3--:R-:W-:Y:S01]  /*8bb0*/  IMAD.MOV R4, RZ, RZ, -R10 ;  /* 0x000000ffff047224 */ /* 0x008fe200078e0a0a */
[----:B------:R-:W-:Y:S01]  /*8bc0*/  SHF.R.U32.HI R5, RZ, UR4, R5 ;  /* 0x00000004ff057c19 */ /* 0x000fe20008011605 */
[----:B------:R-:W-:Y:S02]  /*8bd0*/  ULDC UR4, c[0x0][0x608] ;  /* 0x0001820000047ab9 */ /* 0x000fe40000000800 */
[----:B--2---:R-:W-:Y:S01]  /*8be0*/  @P2 IMAD R6, R22, R4, R19 ;  /* 0x0000000416062224 */ /* 0x004fe200078e0213 */
[--C-:B------:R-:W-:Y:S02]  /*8bf0*/  SHF.R.U64 R22, R20, UR4, R5.reuse ;  /* 0x0000000414167c19 */ /* 0x100fe40008001205 */
[----:B------:R-:W-:Y:S01]  /*8c00*/  SHF.R.U32.HI R5, RZ, UR4, R5 ;  /* 0x00000004ff057c19 */ /* 0x000fe20008011605 */
[----:B------:R-:W-:-:S03]  /*8c10*/  ULDC UR4, c[0x0][0x658] ;  /* 0x0001960000047ab9 */ /* 0x000fc60000000800 */
[--C-:B------:R-:W-:Y:S02]  /*8c20*/  SHF.R.U64 R19, R22, UR4, R5.reuse ;  /* 0x0000000416137c19 */ /* 0x100fe40008001205 */
[----:B------:R-:W-:-:S03]  /*8c30*/  SHF.R.U32.HI R21, RZ, UR4, R5 ;  /* 0x00000004ff157c19 */ /* 0x000fc60008011605 */
[----:B------:R-:W-:Y:S02]  /*8c40*/  IMAD.MOV.U32 R10, RZ, RZ, R19 ;  /* 0x000000ffff0a7224 */ /* 0x000fe400078e0013 */
[----:B------:R-:W-:Y:S01]  /*8c50*/  IMAD.MOV.U32 R5, RZ, RZ, R21 ;  /* 0x000000ffff057224 */ /* 0x000fe200078e0015 */
[----:B------:R-:W-:Y:S06]  /*8c60*/  @!P1 BRA `(.L_x_185) ;  /* 0x00000000002c9947 */ /* 0x000fec0003800000 */
        /* <DEDUP_REMOVED lines=9> */
[----:B------:R-:W-:-:S04]  /*8d00*/  IMAD.WIDE.U32.X R4, R21, UR7, R4, P4 ;  /* 0x0000000715047c25 */ /* 0x000fc8000a0e0404 */
[----:B------:R-:W-:-:S07]  /*8d10*/  IMAD.MOV.U32 R10, RZ, RZ, R4 ;  /* 0x000000ffff0a7224 */ /* 0x000fce00078e0004 */
.L_x_185:
[----:B------:R-:W-:Y:S01]  /*8d20*/  ULDC UR4, c[0x0][0x648] ;  /* 0x0001920000047ab9 */ /* 0x000fe20000000800 */
[----:B------:R-:W-:Y:S01]  /*8d30*/  LOP3.LUT R4, R22, UR17, RZ, 0xc0, !PT ;  /* 0x0000001116047c12 */ /* 0x000fe2000f8ec0ff */
[----:B------:R-:W-:Y:S01]  /*8d40*/  ULDC UR5, c[0x0][0x610] ;  /* 0x0001840000057ab9 */ /* 0x000fe20000000800 */
[----:B------:R-:W-:Y:S01]  /*8d50*/  SHF.R.U64 R5, R10, UR4, R5 ;  /* 0x000000040a057c19 */ /* 0x000fe20008001205 */
[----:B------:R-:W-:Y:S01]  /*8d60*/  ULDC UR4, c[0x0][0x638] ;  /* 0x00018e0000047ab9 */ /* 0x000fe20000000800 */
[----:B------:R-:W-:-:S03]  /*8d70*/  LOP3.LUT R20, R20, UR16, RZ, 0xc0, !PT ;  /* 0x0000001014147c12 */ /* 0x000fc6000f8ec0ff */
[----:B------:R-:W-:Y:S02]  /*8d80*/  IMAD.MOV R10, RZ, RZ, -R5 ;  /* 0x000000ffff0a7224 */ /* 0x000fe400078e0a05 */
[----:B------:R-:W-:Y:S02]  /*8d90*/  IMAD R5, R5, UR18, R4 ;  /* 0x0000001205057c24 */ /* 0x000fe4000f8e0204 */
[----:B------:R-:W-:Y:S01]  /*8da0*/  IMAD R19, R10, UR4, R19 ;  /* 0x000000040a137c24 */ /* 0x000fe2000f8e0213 */
[----:B------:R-:W-:Y:S01]  /*8db0*/  ULDC UR4, c[0x0][0x600] ;  /* 0x0001800000047ab9 */ /* 0x000fe20000000800 */
[----:B------:R-:W-:Y:S02]  /*8dc0*/  IMAD R6, R5, UR5, R6 ;  /* 0x0000000505067c24 */ /* 0x000fe4000f8e0206 */
[----:B------:R-:W-:Y:S02]  /*8dd0*/  IMAD R19, R19, UR4, R20 ;  /* 0x0000000413137c24 */ /* 0x000fe4000f8e0214 */
[----:B------:R-:W-:-:S02]  /*8de0*/  IMAD.MOV.U32 R10, RZ, RZ, 0x1 ;  /* 0x00000001ff0a7424 */ /* 0x000fc400078e00ff */
[----:B------:R-:W-:Y:S01]  /*8df0*/  IMAD.MOV.U32 R4, RZ, RZ, R18 ;  /* 0x000000ffff047224 */ /* 0x000fe200078e0012 */
[----:B------:R-:W-:Y:S02]  /*8e00*/  SEL R5, R19, R6, !P2 ;  /* 0x0000000613057207 */ /* 0x000fe40005000000 */
[----:B------:R-:W-:-:S07]  /*8e10*/  SEL R6, R6, R19, !P2 ;  /* 0x0000001306067207 */ /* 0x000fce0005000000 */
.L_x_183:
[----:B------:R-:W-:Y:S05]  /*8e20*/  BSYNC B1 ;  /* 0x0000000000017941 */ /* 0x000fea0003800000 */
.L_x_182:
[----:B------:R-:W-:-:S13]  /*8e30*/  LOP3.LUT P1, RZ, R10, 0xff, RZ, 0xc0, !PT ;  /* 0x000000ff0aff7812 */ /* 0x000fda000782c0ff */
[----:B------:R-:W-:Y:S05]  /*8e40*/  @P1 BRA `(.L_x_186) ;  /* 0xfffffff400381947 */ /* 0x000fea000383ffff */
[----:B------:R-:W-:Y:S05]  /*8e50*/  BSYNC B0 ;  /* 0x0000000000007941 */ /* 0x000fea0003800000 */
.L_x_174:
[----:B------:R-:W-:-:S03]  /*8e60*/  UMOV UR4, 0xffffffff ;  /* 0xffffffff00047882 */ /* 0x000fc60000000000 */
[----:B------:R-:W-:Y:S05]  /*8e70*/  BRA.DIV UR4, `(.L_x_187) ;  /* 0x0000000604707947 */ /* 0x000fea000b800000 */
[----:B------:R-:W-:-:S13]  /*8e80*/  ELECT P0, URZ, PT ;  /* 0x00000000003f782f */ /* 0x000fda0003800000 */
.L_x_204:
[----:B------:R-:W-:Y:S04]  /*8e90*/  BSSY B0, `(.L_x_188) ;  /* 0x0000034000007945 */ /* 0x000fe80003800000 */
[----:B------:R-:W-:Y:S05]  /*8ea0*/  @!P0 BRA `(.L_x_189) ;  /* 0x0000000000c88947 */ /* 0x000fea0003800000 */
[----:B------:R-:W-:-:S04]  /*8eb0*/  LOP3.LUT R7, R7, 0x2, RZ, 0xfc, !PT ;  /* 0x0000000207077812 */ /* 0x000fc800078efcff */
[----:B------:R-:W-:-:S13]  /*8ec0*/  ISETP.NE.AND P0, PT, R7, 0x3, PT ;  /* 0x000000030700780c */ /* 0x000fda0003f05270 */
[----:B------:R-:W-:Y:S05]  /*8ed0*/  @!P0 BRA `(.L_x_190) ;  /* 0x0000000000048947 */ /* 0x000fea0003800000 */
[----:B------:R-:W-:Y:S01]  /*8ee0*/  BPT.TRAP 0x1 ;  /* 0x000000040000795c */ /* 0x000fe20000300000 */
.L_x_190:
[----:B------:R-:W0:Y:S01]  /*8ef0*/  S2R R3, SR_CgaCtaId ;  /* 0x0000000000037919 */ /* 0x000e220000008800 */
[----:B------:R-:W-:Y:S02]  /*8f00*/  MOV R0, 0x400 ;  /* 0x0000040000007802 */ /* 0x000fe40000000f00 */
[----:B------:R-:W-:Y:S02]  /*8f10*/  SHF.L.U32 R2, R12, 0x1f, RZ ;  /* 0x0000001f0c027819 */ /* 0x000fe400000006ff */
[----:B0-----:R-:W-:-:S05]  /*8f20*/  LEA R0, R3, R0, 0x18 ;  /* 0x0000000003007211 */ /* 0x001fca00078ec0ff */
[----:B------:R-:W-:-:S04]  /*8f30*/  VIADD R0, R0, 0x28 ;  /* 0x0000002800007836 */ /* 0x000fc80000000000 */
[C---:B------:R-:W-:Y:S02]  /*8f40*/  IMAD R5, R13.reuse, 0x8, R0 ;  /* 0x000000080d057824 */ /* 0x040fe400078e0200 */
[----:B------:R-:W-:Y:S02]  /*8f50*/  VIADD R13, R13, 0x1 ;  /* 0x000000010d0d7836 */ /* 0x000fe40000000000 */
[----:B------:R-:W0:Y:S03]  /*8f60*/  SYNCS.PHASECHK.TRANS64.TRYWAIT P0, [R5+URZ], R2 ;  /* 0x00000002050075a7 */ /* 0x000e26000800017f */
[----:B------:R-:W-:-:S04]  /*8f70*/  ISETP.NE.AND P1, PT, R13, 0x5, PT ;  /* 0x000000050d00780c */ /* 0x000fc80003f25270 */
[----:B------:R-:W-:Y:S02]  /*8f80*/  SEL R3, RZ, 0x1, P1 ;  /* 0x00000001ff037807 */ /* 0x000fe40000800000 */
[----:B------:R-:W-:Y:S02]  /*8f90*/  SEL R13, R13, RZ, P1 ;  /* 0x000000ff0d0d7207 */ /* 0x000fe40000800000 */
[----:B------:R-:W-:-:S03]  /*8fa0*/  LOP3.LUT R12, R12, R3, RZ, 0x3c, !PT ;  /* 0x000000030c0c7212 */ /* 0x000fc600078e3cff */
[----:B------:R-:W-:Y:S01]  /*8fb0*/  IMAD R7, R13, 0x8, R0 ;  /* 0x000000080d077824 */ /* 0x000fe200078e0200 */
[----:B------:R-:W-:Y:S01]  /*8fc0*/  SHF.L.U32 R4, R12, 0x1f, RZ ;  /* 0x0000001f0c047819 */ /* 0x000fe200000006ff */
[----:B0-----:R-:W-:Y:S06]  /*8fd0*/  @!P0 BRA `(.L_x_191) ;  /* 0x00000004003c8947 */ /* 0x001fec0003800000 */
.L_x_205:
[----:B------:R-:W1:Y:S01]  /*8fe0*/  SYNCS.PHASECHK.TRANS64.TRYWAIT P0, [R7+URZ], R4 ;  /* 0x00000004070075a7 */ /* 0x000e62000800017f */
[----:B0-----:R-:W-:-:S05]  /*8ff0*/  VIADD R2, R13, 0x1 ;  /* 0x000000010d027836 */ /* 0x001fca0000000000 */
[----:B------:R-:W-:-:S04]  /*9000*/  ISETP.NE.AND P1, PT, R2, 0x5, PT ;  /* 0x000000050200780c */ /* 0x000fc80003f25270 */
[----:B------:R-:W-:Y:S02]  /*9010*/  SEL R3, RZ, 0x1, P1 ;  /* 0x00000001ff037807 */ /* 0x000fe40000800000 */
[----:B------:R-:W-:Y:S02]  /*9020*/  SEL R9, R2, RZ, P1 ;  /* 0x000000ff02097207 */ /* 0x000fe40000800000 */
[----:B------:R-:W-:-:S03]  /*9030*/  LOP3.LUT R12, R12, R3, RZ, 0x3c, !PT ;  /* 0x000000030c0c7212 */ /* 0x000fc600078e3cff */
[----:B------:R-:W-:Y:S01]  /*9040*/  IMAD R8, R9, 0x8, R0 ;  /* 0x0000000809087824 */ /* 0x000fe200078e0200 */
[----:B------:R-:W-:Y:S01]  /*9050*/  SHF.L.U32 R5, R12, 0x1f, RZ ;  /* 0x0000001f0c057819 */ /* 0x000fe200000006ff */
[----:B-1----:R-:W-:Y:S06]  /*9060*/  @!P0 BRA `(.L_x_192) ;  /* 0x00000004002c8947 */ /* 0x002fec0003800000 */
.L_x_206:
[----:B------:R-:W1:Y:S01]  /*9070*/  SYNCS.PHASECHK.TRANS64.TRYWAIT P0, [R8+URZ], R5 ;  /* 0x00000005080075a7 */ /* 0x000e62000800017f */
[----:B------:R-:W-:-:S05]  /*9080*/  VIADD R2, R9, 0x1 ;  /* 0x0000000109027836 */ /* 0x000fca0000000000 */
[----:B------:R-:W-:-:S04]  /*9090*/  ISETP.NE.AND P1, PT, R2, 0x5, PT ;  /* 0x000000050200780c */ /* 0x000fc80003f25270 */
[----:B------:R-:W-:Y:S02]  /*90a0*/  SEL R3, RZ, 0x1, P1 ;  /* 0x00000001ff037807 */ /* 0x000fe40000800000 */
[----:B0-----:R-:W-:Y:S02]  /*90b0*/  SEL R7, R2, RZ, P1 ;  /* 0x000000ff02077207 */ /* 0x001fe40000800000 */
[----:B------:R-:W-:-:S03]  /*90c0*/  LOP3.LUT R9, R12, R3, RZ, 0x3c, !PT ;  /* 0x000000030c097212 */ /* 0x000fc600078e3cff */
[----:B------:R-:W-:Y:S01]  /*90d0*/  IMAD R11, R7, 0x8, R0 ;  /* 0x00000008070b7824 */ /* 0x000fe200078e0200 */
[----:B------:R-:W-:Y:S01]  /*90e0*/  SHF.L.U32 R6, R9, 0x1f, RZ ;  /* 0x0000001f09067819 */ /* 0x000fe200000006ff */
[----:B-1----:R-:W-:Y:S06]  /*90f0*/  @!P0 BRA `(.L_x_193) ;  /* 0x00000004001c8947 */ /* 0x002fec0003800000 */
.L_x_207:
[----:B------:R-:W1:Y:S01]  /*9100*/  SYNCS.PHASECHK.TRANS64.TRYWAIT P0, [R11+URZ], R6 ;  /* 0x000000060b0075a7 */ /* 0x000e62000800017f */
[----:B------:R-:W-:-:S05]  /*9110*/  VIADD R2, R7, 0x1 ;  /* 0x0000000107027836 */ /* 0x000fca0000000000 */
[----:B------:R-:W-:-:S04]  /*9120*/  ISETP.NE.AND P1, PT, R2, 0x5, PT ;  /* 0x000000050200780c */ /* 0x000fc80003f25270 */
[----:B------:R-:W-:Y:S02]  /*9130*/  SEL R4, RZ, 0x1, P1 ;  /* 0x00000001ff047807 */ /* 0x000fe40000800000 */
[----:B------:R-:W-:Y:S02]  /*9140*/  SEL R3, R2, RZ, P1 ;  /* 0x000000ff02037207 */ /* 0x000fe40000800000 */
[----:B------:R-:W-:Y:S01]  /*9150*/  LOP3.LUT R4, R9, R4, RZ, 0x3c, !PT ;  /* 0x0000000409047212 */ /* 0x000fe200078e3cff */
[----:B-1----:R-:W-:Y:S06]  /*9160*/  @!P0 BRA `(.L_x_194) ;  /* 0x0000000400148947 */ /* 0x002fec0003800000 */
.L_x_208:
[----:B------:R-:W-:Y:S01]  /*9170*/  IMAD R3, R3, 0x8, R0 ;  /* 0x0000000803037824 */ /* 0x000fe200078e0200 */
[----:B------:R-:W-:-:S07]  /*9180*/  SHF.L.U32 R0, R4, 0x1f, RZ ;  /* 0x0000001f04007819 */ /* 0x000fce00000006ff */
.L_x_195:
[----:B--2---:R2:W3:Y:S02]  /*9190*/  SYNCS.PHASECHK.TRANS64.TRYWAIT P0, [R3+URZ], R0 ;  /* 0x00000000030075a7 */ /* 0x0044e4000800017f */
[----:B---3--:R-:W-:Y:S05]  /*91a0*/  @!P0 NANOSLEEP.SYNCS 0x989680 ;  /* 0x009896800000895d */ /* 0x008fea0003900000 */
[----:B------:R-:W3:Y:S02]  /*91b0*/  @!P0 SYNCS.PHASECHK.TRANS64 P0, [R3+URZ], R0 ;  /* 0x00000000030085a7 */ /* 0x000ee4000800007f */
[----:B---3--:R-:W-:Y:S05]  /*91c0*/  @!P0 BRA `(.L_x_195) ;  /* 0xfffffffc00f08947 */ /* 0x008fea000383ffff */
.L_x_189:
[----:B------:R-:W-:Y:S05]  /*91d0*/  BSYNC B0 ;  /* 0x0000000000007941 */ /* 0x000fea0003800000 */
.L_x_188:
[----:B------:R-:W-:Y:S05]  /*91e0*/  EXIT ;  /* 0x000000000000794d */ /* 0x000fea0003800000 */
.L_x_19:
[----:B0-----:R-:W-:-:S04]  /*91f0*/  IMAD.U32 R19, RZ, RZ, UR15 ;  /* 0x0000000fff137e24 */ /* 0x001fc8000f8e00ff */
[----:B------:R0:W1:Y:S03]  /*9200*/  SYNCS.PHASECHK.TRANS64.TRYWAIT P0, [R19+URZ+-0x8], R18 ;  /* 0xfffff812130075a7 */ /* 0x000066000800017f */
[----:B-1----:R-:W-:Y:S05]  /*9210*/  @!P0 NANOSLEEP.SYNCS 0x989680 ;  /* 0x009896800000895d */ /* 0x002fea0003900000 */
[----:B------:R-:W1:Y:S02]  /*9220*/  @!P0 SYNCS.PHASECHK.TRANS64 P0, [R19+URZ+-0x8], R18 ;  /* 0xfffff812130085a7 */ /* 0x000e64000800007f */
[----:B-1----:R-:W-:Y:S05]  /*9230*/  @!P0 BRA `(.L_x_19) ;  /* 0xfffffffc00ec8947 */ /* 0x002fea000383ffff */
[----:B------:R-:W-:Y:S05]  /*9240*/  BRA `(.L_x_196) ;  /* 0xffffff8400187947 */ /* 0x000fea000383ffff */
.L_x_24:
[----:B-1----:R-:W-:-:S04]  /*9250*/  IMAD.U32 R19, RZ, RZ, UR6 ;  /* 0x00000006ff137e24 */ /* 0x002fc8000f8e00ff */
[----:B------:R1:W4:Y:S03]  /*9260*/  SYNCS.PHASECHK.TRANS64.TRYWAIT P0, [R19+URZ], R18 ;  /* 0x00000012130075a7 */ /* 0x000326000800017f */
[----:B----4-:R-:W-:Y:S05]  /*9270*/  @!P0 NANOSLEEP.SYNCS 0x989680 ;  /* 0x009896800000895d */ /* 0x010fea0003900000 */
[----:B------:R-:W4:Y:S02]  /*9280*/  @!P0 SYNCS.PHASECHK.TRANS64 P0, [R19+URZ], R18 ;  /* 0x00000012130085a7 */ /* 0x000f24000800007f */
[----:B----4-:R-:W-:Y:S05]  /*9290*/  @!P0 BRA `(.L_x_24) ;  /* 0xfffffffc00ec8947 */ /* 0x010fea000383ffff */
[----:B------:R-:W-:Y:S05]  /*92a0*/  BRA `(.L_x_23) ;  /* 0xffffff8800447947 */ /* 0x000fea000383ffff */
.L_x_30:
[----:B-1----:R-:W-:-:S04]  /*92b0*/  IMAD.U32 R21, RZ, RZ, UR9 ;  /* 0x00000009ff157e24 */ /* 0x002fc8000f8e00ff */
[----:B------:R1:W4:Y:S03]  /*92c0*/  SYNCS.PHASECHK.TRANS64.TRYWAIT P0, [R21+URZ], R20 ;  /* 0x00000014150075a7 */ /* 0x000326000800017f */
[----:B----4-:R-:W-:Y:S05]  /*92d0*/  @!P0 NANOSLEEP.SYNCS 0x989680 ;  /* 0x009896800000895d */ /* 0x010fea0003900000 */
[----:B------:R-:W4:Y:S02]  /*92e0*/  @!P0 SYNCS.PHASECHK.TRANS64 P0, [R21+URZ], R20 ;  /* 0x00000014150085a7 */ /* 0x000f24000800007f */
[----:B----4-:R-:W-:Y:S05]  /*92f0*/  @!P0 BRA `(.L_x_30) ;  /* 0xfffffffc00ec8947 */ /* 0x010fea000383ffff */
[----:B------:R-:W-:Y:S05]  /*9300*/  BRA `(.L_x_29) ;  /* 0xffffff90007c7947 */ /* 0x000fea000383ffff */
.L_x_38:
[----:B0-----:R-:W-:-:S04]  /*9310*/  IMAD.U32 R19, RZ, RZ, UR15 ;  /* 0x0000000fff137e24 */ /* 0x001fc8000f8e00ff */
[----:B------:R0:W1:Y:S03]  /*9320*/  SYNCS.PHASECHK.TRANS64.TRYWAIT P0, [R19+URZ+0x8], R18 ;  /* 0x00000812130075a7 */ /* 0x000066000800017f */
[----:B-1----:R-:W-:Y:S05]  /*9330*/  @!P0 NANOSLEEP.SYNCS 0x989680 ;  /* 0x009896800000895d */ /* 0x002fea0003900000 */
[----:B------:R-:W1:Y:S02]  /*9340*/  @!P0 SYNCS.PHASECHK.TRANS64 P0, [R19+URZ+0x8], R18 ;  /* 0x00000812130085a7 */ /* 0x000e64000800007f */
[----:B-1----:R-:W-:Y:S05]  /*9350*/  @!P0 BRA `(.L_x_38) ;  /* 0xfffffffc00ec8947 */ /* 0x002fea000383ffff */
[----:B------:R-:W-:Y:S05]  /*9360*/  BRA `(.L_x_197) ;  /* 0xffffff9c00e87947 */ /* 0x000fea000383ffff */
.L_x_175:
[----:B------:R-:W-:Y:S01]  /*9370*/  BSSY B1, `(.L_x_198) ;  /* 0x0000006000017945 */ /* 0x000fe20003800000 */
[----:B------:R-:W-:-:S07]  /*9380*/  IMAD.MOV.U32 R10, RZ, RZ, -0x1 ;  /* 0xffffffffff0a7424 */ /* 0x000fce00078e00ff */
[----:B------:R-:W-:Y:S05]  /*9390*/  WARPSYNC.COLLECTIVE R10, `(.L_x_199) ;  /* 0x000000000a0c7348 */ /* 0x000fea0003c00000 */
[----:B------:R-:W-:Y:S02]  /*93a0*/  ELECT P1, UR62, PT ;  /* 0x00000000003e782f */ /* 0x000fe40003820000 */
[----:B------:R-:W-:Y:S01]  /*93b0*/  MOV R10, UR62 ;  /* 0x0000003e000a7c02 */ /* 0x000fe20008000f00 */
[----:B------:R-:W-:Y:S10]  /*93c0*/  ENDCOLLECTIVE ;  /* 0x000000000000791b */ /* 0x000ff40003800000 */
.L_x_199:
[----:B------:R-:W-:Y:S05]  /*93d0*/  BSYNC B1 ;  /* 0x0000000000017941 */ /* 0x000fea0003800000 */
.L_x_198:
[----:B------:R-:W-:Y:S05]  /*93e0*/  BRA `(.L_x_200) ;  /* 0xffffffec00dc7947 */ /* 0x000fea000383ffff */
.L_x_178:
[----:B-1----:R1:W2:Y:S02]  /*93f0*/  SYNCS.PHASECHK.TRANS64.TRYWAIT P1, [R21+URZ+0x28], R10 ;  /* 0x0000280a150075a7 */ /* 0x0022a4000802017f */
[----:B--2---:R-:W-:Y:S05]  /*9400*/  @!P1 NANOSLEEP.SYNCS 0x989680 ;  /* 0x009896800000995d */ /* 0x004fea0003900000 */
[----:B------:R-:W2:Y:S02]  /*9410*/  @!P1 SYNCS.PHASECHK.TRANS64 P1, [R21+URZ+0x28], R10 ;  /* 0x0000280a150095a7 */ /* 0x000ea4000802007f */
[----:B--2---:R-:W-:Y:S05]  /*9420*/  @!P1 BRA `(.L_x_178) ;  /* 0xfffffffc00f09947 */ /* 0x004fea000383ffff */
[----:B------:R-:W-:Y:S05]  /*9430*/  BRA `(.L_x_201) ;  /* 0xfffffff000107947 */ /* 0x000fea000383ffff */
.L_x_187:
[----:B------:R-:W-:Y:S01]  /*9440*/  BSSY B0, `(.L_x_202) ;  /* 0x0000006000007945 */ /* 0x000fe20003800000 */
[----:B------:R-:W-:-:S07]  /*9450*/  IMAD.MOV.U32 R10, RZ, RZ, -0x1 ;  /* 0xffffffffff0a7424 */ /* 0x000fce00078e00ff */
[----:B------:R-:W-:Y:S05]  /*9460*/  WARPSYNC.COLLECTIVE R10, `(.L_x_203) ;  /* 0x000000000a0c7348 */ /* 0x000fea0003c00000 */
[----:B------:R-:W-:Y:S02]  /*9470*/  ELECT P1, UR62, PT ;  /* 0x00000000003e782f */ /* 0x000fe40003820000 */
[----:B------:R-:W-:Y:S01]  /*9480*/  MOV R10, UR62 ;  /* 0x0000003e000a7c02 */ /* 0x000fe20008000f00 */
[----:B------:R-:W-:Y:S10]  /*9490*/  ENDCOLLECTIVE ;  /* 0x000000000000791b */ /* 0x000ff40003800000 */
.L_x_203:
[----:B------:R-:W-:Y:S05]  /*94a0*/  BSYNC B0 ;  /* 0x0000000000007941 */ /* 0x000fea0003800000 */
.L_x_202:
[----:B------:R-:W-:Y:S01]  /*94b0*/  PLOP3.LUT P0, PT, P1, PT, PT, 0x80, 0x0 ;  /* 0x000000000000781c */ /* 0x000fe20000f0f070 */
[----:B------:R-:W-:-:S12]  /*94c0*/  BRA `(.L_x_204) ;  /* 0xfffffff800707947 */ /* 0x000fd8000383ffff */
.L_x_191:
[----:B0-----:R0:W1:Y:S02]  /*94d0*/  SYNCS.PHASECHK.TRANS64.TRYWAIT P0, [R5+URZ], R2 ;  /* 0x00000002050075a7 */ /* 0x001064000800017f */
[----:B-1----:R-:W-:Y:S05]  /*94e0*/  @!P0 NANOSLEEP.SYNCS 0x989680 ;  /* 0x009896800000895d */ /* 0x002fea0003900000 */
[----:B------:R-:W1:Y:S02]  /*94f0*/  @!P0 SYNCS.PHASECHK.TRANS64 P0, [R5+URZ], R2 ;  /* 0x00000002050085a7 */ /* 0x000e64000800007f */
[----:B-1----:R-:W-:Y:S05]  /*9500*/  @!P0 BRA `(.L_x_191) ;  /* 0xfffffffc00f08947 */ /* 0x002fea000383ffff */
[----:B------:R-:W-:Y:S05]  /*9510*/  BRA `(.L_x_205) ;  /* 0xfffffff800b07947 */ /* 0x000fea000383ffff */
.L_x_192:
[----:B0-----:R0:W1:Y:S02]  /*9520*/  SYNCS.PHASECHK.TRANS64.TRYWAIT P0, [R7+URZ], R4 ;  /* 0x00000004070075a7 */ /* 0x001064000800017f */
[----:B-1----:R-:W-:Y:S05]  /*9530*/  @!P0 NANOSLEEP.SYNCS 0x989680 ;  /* 0x009896800000895d */ /* 0x002fea0003900000 */
[----:B------:R-:W1:Y:S02]  /*9540*/  @!P0 SYNCS.PHASECHK.TRANS64 P0, [R7+URZ], R4 ;  /* 0x00000004070085a7 */ /* 0x000e64000800007f */
[----:B-1----:R-:W-:Y:S05]  /*9550*/  @!P0 BRA `(.L_x_192) ;  /* 0xfffffffc00f08947 */ /* 0x002fea000383ffff */
[----:B------:R-:W-:Y:S05]  /*9560*/  BRA `(.L_x_206) ;  /* 0xfffffff800c07947 */ /* 0x000fea000383ffff */
.L_x_193:
[----:B0-----:R0:W1:Y:S02]  /*9570*/  SYNCS.PHASECHK.TRANS64.TRYWAIT P0, [R8+URZ], R5 ;  /* 0x00000005080075a7 */ /* 0x001064000800017f */
[----:B-1----:R-:W-:Y:S05]  /*9580*/  @!P0 NANOSLEEP.SYNCS 0x989680 ;  /* 0x009896800000895d */ /* 0x002fea0003900000 */
[----:B------:R-:W1:Y:S02]  /*9590*/  @!P0 SYNCS.PHASECHK.TRANS64 P0, [R8+URZ], R5 ;  /* 0x00000005080085a7 */ /* 0x000e64000800007f */
[----:B-1----:R-:W-:Y:S05]  /*95a0*/  @!P0 BRA `(.L_x_193) ;  /* 0xfffffffc00f08947 */ /* 0x002fea000383ffff */
[----:B------:R-:W-:Y:S05]  /*95b0*/  BRA `(.L_x_207) ;  /* 0xfffffff800d07947 */ /* 0x000fea000383ffff */
.L_x_194:
[----:B-1----:R1:W2:Y:S02]  /*95c0*/  SYNCS.PHASECHK.TRANS64.TRYWAIT P0, [R11+URZ], R6 ;  /* 0x000000060b0075a7 */ /* 0x0022a4000800017f */
[----:B--2---:R-:W-:Y:S05]  /*95d0*/  @!P0 NANOSLEEP.SYNCS 0x989680 ;  /* 0x009896800000895d */ /* 0x004fea0003900000 */
[----:B------:R-:W2:Y:S02]  /*95e0*/  @!P0 SYNCS.PHASECHK.TRANS64 P0, [R11+URZ], R6 ;  /* 0x000000060b0085a7 */ /* 0x000ea4000800007f */
[----:B--2---:R-:W-:Y:S05]  /*95f0*/  @!P0 BRA `(.L_x_194) ;  /* 0xfffffffc00f08947 */ /* 0x004fea000383ffff */
[----:B------:R-:W-:Y:S05]  /*9600*/  BRA `(.L_x_208) ;  /* 0xfffffff800d87947 */ /* 0x000fea000383ffff */
.L_x_209:
[----:B------:R-:W-:-:S00]  /*9610*/  BRA `(.L_x_209) ;  /* 0xfffffffc00fc7947 */ /* 0x000fc0000383ffff */
[----:B------:R-:W-:-:S00]  /*9620*/  NOP ;  /* 0x0000000000007918 */ /* 0x000fc00000000000 */
        /* <DEDUP_REMOVED lines=13> */
.L_x_210:


//--------------------- .nv.shared._ZN7cutlass13device_kernelINS_4gemm6kernel13GemmUniversalIN4cute5tupleIJiiiiEEENS1_10collective13CollectiveMmaINS1_37MainloopSm90TmaGmmaWarpSpecializedFP8ILi5ENS5_IJNS4_1CILi2EEENSA_ILi1EEESC_EEENS1_32KernelTmaWarpSpecializedPingpongEEENS5_IJNSA_ILi64EEENSA_ILi128EEESG_EEENS_12float_e5m2_tENS5_IJlSC_lEEESJ_SK_NS4_8TiledMMAINS4_8MMA_AtomIJNS4_4SM904GMMA31MMA_64x128x32_F32E5M2E5M2_SS_TNILNSO_7ScaleInE1ELSQ_1EEEEEENS4_6LayoutINS5_IJSC_SC_SC_EEENS5_IJNSA_ILi0EEESV_SV_EEEEENS5_IJNS4_10UnderscoreESY_SY_EEEEENS4_13SM90_TMA_LOADENS4_14ComposedLayoutINS4_7SwizzleILi2ELi4ELi3EEENS4_18smem_ptr_flag_bitsILi8EEENST_INS5_IJNSA_ILi8EEESG_EEENS5_IJSG_SC_EEEEEEEvNS4_8identityENS4_23SM90_TMA_LOAD_MULTICASTES1B_vS1C_EENS_8epilogue10collective6detail29Sm90TmaWarpSpecializedAdapterINS1G_15DefaultEpilogueISJ_SK_SK_NS1F_6thread17LinearCombinationISJ_Li1EffLNS1K_9ScaleType4KindE0ELNS_15FloatRoundStyleE2ESJ_EENS1_15EpilogueDefaultEEEEEvvEEEEvNT_6ParamsE --------------------------
	.section	.nv.shared._ZN7cutlass13device_kernelINS_4gemm6kernel13GemmUniversalIN4cute5tupleIJiiiiEEENS1_10collective13CollectiveMmaINS1_37MainloopSm90TmaGmmaWarpSpecializedFP8ILi5ENS5_IJNS4_1CILi2EEENSA_ILi1EEESC_EEENS1_32KernelTmaWarpSpecializedPingpongEEENS5_IJNSA_ILi64EEENSA_ILi128EEESG_EEENS_12float_e5m2_tENS5_IJlSC_lEEESJ_SK_NS4_8TiledMMAINS4_8MMA_AtomIJNS4_4SM904GMMA31MMA_64x128x32_F32E5M2E5M2_SS_TNILNSO_7ScaleInE1ELSQ_1EEEEEENS4_6LayoutINS5_IJSC_SC_SC_EEENS5_IJNSA_ILi0EEESV_SV_EEEEENS5_IJNS4_10UnderscoreESY_SY_EEEEENS4_13SM90_TMA_LOADENS4_14ComposedLayoutINS4_7SwizzleILi2ELi4ELi3EEENS4_18smem_ptr_flag_bitsILi8EEENST_INS5_IJNSA_ILi8EEESG_EEENS5_IJSG_SC_EEEEEEEvNS4_8identityENS4_23SM90_TMA_LOAD_MULTICASTES1B_vS1C_EENS_8epilogue10collective6detail29Sm90TmaWarpSpecializedAdapterINS1G_15DefaultEpilogueISJ_SK_SK_NS1F_6thread17LinearCombinationISJ_Li1EffLNS1K_9ScaleType4KindE0ELNS_15FloatRoundStyleE2ESJ_EENS1_15EpilogueDefaultEEEEEvvEEEEvNT_6ParamsE,"aw",@nobits
	.sectionflags	@""
	.align	16
	.zero		1024


//--------------------- .nv.shared.reserved.0     --------------------------
	.section	.nv.shared.reserved.0,"aw",@nobits
	.weak		__nv_reservedSMEM_offset_0_alias
	.size		__nv_reservedSMEM_offset_0_alias, 0, 0
	.other		__nv_reservedSMEM_offset_0_alias,@"STO_CUDA_RESERVED_SHARED STV_DEFAULT"
__nv_reservedSMEM_offset_0_alias:
	.zero		0


//--------------------- .nv.global                --------------------------
	.section	.nv.global,"aw",@nobits
.nv.global:
	.type		_ZN39_INTERNAL_3085e72b_4_k_cu_52e873dc_53974cute1_E,@object
	.size		_ZN39_INTERNAL_3085e72b_4_k_cu_52e873dc_53974cute1_E,(_ZN39_INTERNAL_3085e72b_4_k_cu_52e873dc_53974cuda3std3__45__cpo6cbeginE - _ZN39_INTERNAL_3085e72b_4_k_cu_52e873dc_53974cute1_E)
_ZN39_INTERNAL_3085e72b_4_k_cu_52e873dc_53974cute1_E:
	.zero		1
	.type		_ZN39_INTERNAL_3085e72b_4_k_cu_52e873dc_53974cuda3std3__45__cpo6cbeginE,@object
	.size		_ZN39_INTERNAL_3085e72b_4_k_cu_52e873dc_53974cuda3std3__45__cpo6cbeginE,(_ZN39_INTERNAL_3085e72b_4_k_cu_52e873dc_53974cuda3std3__48in_placeE - _ZN39_INTERNAL_3085e72b_4_k_cu_52e873dc_53974cuda3std3__45__cpo6cbeginE)
_ZN39_INTERNAL_3085e72b_4_k_cu_52e873dc_53974cuda3std3__45__cpo6cbeginE:
	.zero		1
	.type		_ZN39_INTERNAL_3085e72b_4_k_cu_52e873dc_53974cuda3std3__48in_placeE,@object
	.size		_ZN39_INTERNAL_3085e72b_4_k_cu_52e873dc_53974cuda3std3__48in_placeE,(_ZN39_INTERNAL_3085e72b_4_k_cu_52e873dc_53974cuda3std6ranges3__45__cpo9iter_moveE - _ZN39_INTERNAL_3085e72b_4_k_cu_52e873dc_53974cuda3std3__48in_placeE)
_ZN39_INTERNAL_3085e72b_4_k_cu_52e873dc_53974cuda3std3__48in_placeE:
	.zero		1
	.type		_ZN39_INTERNAL_3085e72b_4_k_cu_52e873dc_53974cuda3std6ranges3__45__cpo9iter_moveE,@object
	.size		_ZN39_INTERNAL_3085e72b_4_k_cu_52e873dc_53974cuda3std6ranges3__45__cpo9iter_moveE,(_ZN39_INTERNAL_3085e72b_4_k_cu_52e873dc_53974cuda3std3__45__cpo5beginE - _ZN39_INTERNAL_3085e72b_4_k_cu_52e873dc_53974cuda3std6ranges3__45__cpo9iter_moveE)
_ZN39_INTERNAL_3085e72b_4_k_cu_52e873dc_53974cuda3std6ranges3__45__cpo9iter_moveE:
	.zero		1
	.type		_ZN39_INTERNAL_3085e72b_4_k_cu_52e873dc_53974cuda3std3__45__cpo5beginE,@object
	.size		_ZN39_INTERNAL_3085e72b_4_k_cu_52e873dc_53974cuda3std3__45__cpo5beginE,(_ZN39_INTERNAL_3085e72b_4_k_cu_52e873dc_53974cuda3std3__441_GLOBAL__N__3085e72b_4_k_cu_52e873dc_53976ignoreE - _ZN39_INTERNAL_3085e72b_4_k_cu_52e873dc_53974cuda3std3__45__cpo5beginE)
_ZN39_INTERNAL_3085e72b_4_k_cu_52e873dc_53974cuda3std3__45__cpo5beginE:
	.zero		1
	.type		_ZN39_INTERNAL_3085e72b_4_k_cu_52e873dc_53974cuda3std3__441_GLOBAL__N__3085e72b_4_k_cu_52e873dc_53976ignoreE,@object
	.size		_ZN39_INTERNAL_3085e72b_4_k_cu_52e873dc_53974cuda3std3__441_GLOBAL__N__3085e72b_4_k_cu_52e873dc_53976ignoreE,(_ZN39_INTERNAL_3085e72b_4_k_cu_52e873dc_53974cute7productE - _ZN39_INTERNAL_3085e72b_4_k_cu_52e873dc_53974cuda3std3__441_GLOBAL__N__3085e72b_4_k_cu_52e873dc_53976ignoreE)
_ZN39_INTERNAL_3085e72b_4_k_cu_52e873dc_53974cuda3std3__441_GLOBAL__N__3085e72b_4_k_cu_52e873dc_53976ignoreE:
	.zero		1
	.type		_ZN39_INTERNAL_3085e72b_4_k_cu_52e873dc_53974cute7productE,@object
	.size		_ZN39_INTERNAL_3085e72b_4_k_cu_52e873dc_53974cute7productE,(_ZN39_INTERNAL_3085e72b_4_k_cu_52e873dc_53974cuda3std3__45__cpo3endE - _ZN39_INTERNAL_3085e72b_4_k_cu_52e873dc_53974cute7productE)
_ZN39_INTERNAL_3085e72b_4_k_cu_52e873dc_53974cute7productE:
	.zero		1
	.type		_ZN39_INTERNAL_3085e72b_4_k_cu_52e873dc_53974cuda3std3__45__cpo3endE,@object
	.size		_ZN39_INTERNAL_3085e72b_4_k_cu_52e873dc_53974cuda3std3__45__cpo3endE,(_ZN39_INTERNAL_3085e72b_4_k_cu_52e873dc_53974cuda3std3__419piecewise_constructE - _ZN39_INTERNAL_3085e72b_4_k_cu_52e873dc_53974cuda3std3__45__cpo3endE)
_ZN39_INTERNAL_3085e72b_4_k_cu_52e873dc_53974cuda3std3__45__cpo3endE:
	.zero		1
	.type		_ZN39_INTERNAL_3085e72b_4_k_cu_52e873dc_53974cuda3std3__419piecewise_constructE,@object
	.size		_ZN39_INTERNAL_3085e72b_4_k_cu_52e873dc_53974cuda3std3__419piecewise_constructE,(_ZN39_INTERNAL_3085e72b_4_k_cu_52e873dc_53974cuda3std3__45__cpo4cendE - _ZN39_INTERNAL_3085e72b_4_k_cu_52e873dc_53974cuda3std3__419piecewise_constructE)
_ZN39_INTERNAL_3085e72b_4_k_cu_52e873dc_53974cuda3std3__419piecewise_constructE:
	.zero		1
	.type		_ZN39_INTERNAL_3085e72b_4_k_cu_52e873dc_53974cuda3std3__45__cpo4cendE,@object
	.size		_ZN39_INTERNAL_3085e72b_4_k_cu_52e873dc_53974cuda3std3__45__cpo4cendE,(_ZN39_INTERNAL_3085e72b_4_k_cu_52e873dc_53974cuda3std6ranges3__45__cpo4swapE - _ZN39_INTERNAL_3085e72b_4_k_cu_52e873dc_53974cuda3std3__45__cpo4cendE)
_ZN39_INTERNAL_3085e72b_4_k_cu_52e873dc_53974cuda3std3__45__cpo4cendE:
	.zero		1
	.type		_ZN39_INTERNAL_3085e72b_4_k_cu_52e873dc_53974cuda3std6ranges3__45__cpo4swapE,@object
	.size		_ZN39_INTERNAL_3085e72b_4_k_cu_52e873dc_53974cuda3std6ranges3__45__cpo4swapE,(.L_7 - _ZN39_INTERNAL_3085e72b_4_k_cu_52e873dc_53974cuda3std6ranges3__45__cpo4swapE)
_ZN39_INTERNAL_3085e72b_4_k_cu_52e873dc_53974cuda3std6ranges3__45__cpo4swapE:
	.zero		1
.L_7:


//--------------------- .nv.constant0._ZN7cutlass13device_kernelINS_4gemm6kernel13GemmUniversalIN4cute5tupleIJiiiiEEENS1_10collective13CollectiveMmaINS1_37MainloopSm90TmaGmmaWarpSpecializedFP8ILi5ENS5_IJNS4_1CILi2EEENSA_ILi1EEESC_EEENS1_32KernelTmaWarpSpecializedPingpongEEENS5_IJNSA_ILi64EEENSA_ILi128EEESG_EEENS_12float_e5m2_tENS5_IJlSC_lEEESJ_SK_NS4_8TiledMMAINS4_8MMA_AtomIJNS4_4SM904GMMA31MMA_64x128x32_F32E5M2E5M2_SS_TNILNSO_7ScaleInE1ELSQ_1EEEEEENS4_6LayoutINS5_IJSC_SC_SC_EEENS5_IJNSA_ILi0EEESV_SV_EEEEENS5_IJNS4_10UnderscoreESY_SY_EEEEENS4_13SM90_TMA_LOADENS4_14ComposedLayoutINS4_7SwizzleILi2ELi4ELi3EEENS4_18smem_ptr_flag_bitsILi8EEENST_INS5_IJNSA_ILi8EEESG_EEENS5_IJSG_SC_EEEEEEEvNS4_8identityENS4_23SM90_TMA_LOAD_MULTICASTES1B_vS1C_EENS_8epilogue10collective6detail29Sm90TmaWarpSpecializedAdapterINS1G_15DefaultEpilogueISJ_SK_SK_NS1F_6thread17LinearCombinationISJ_Li1EffLNS1K_9ScaleType4KindE0ELNS_15FloatRoundStyleE2ESJ_EENS1_15EpilogueDefaultEEEEEvvEEEEvNT_6ParamsE --------------------------
	.section	.nv.constant0._ZN7cutlass13device_kernelINS_4gemm6kernel13GemmUniversalIN4cute5tupleIJiiiiEEENS1_10collective13CollectiveMmaINS1_37MainloopSm90TmaGmmaWarpSpecializedFP8ILi5ENS5_IJNS4_1CILi2EEENSA_ILi1EEESC_EEENS1_32KernelTmaWarpSpecializedPingpongEEENS5_IJNSA_ILi64EEENSA_ILi128EEESG_EEENS_12float_e5m2_tENS5_IJlSC_lEEESJ_SK_NS4_8TiledMMAINS4_8MMA_AtomIJNS4_4SM904GMMA31MMA_64x128x32_F32E5M2E5M2_SS_TNILNSO_7ScaleInE1ELSQ_1EEEEEENS4_6LayoutINS5_IJSC_SC_SC_EEENS5_IJNSA_ILi0EEESV_SV_EEEEENS5_IJNS4_10UnderscoreESY_SY_EEEEENS4_13SM90_TMA_LOADENS4_14ComposedLayoutINS4_7SwizzleILi2ELi4ELi3EEENS4_18smem_ptr_flag_bitsILi8EEENST_INS5_IJNSA_ILi8EEESG_EEENS5_IJSG_SC_EEEEEEEvNS4_8identityENS4_23SM90_TMA_LOAD_MULTICASTES1B_vS1C_EENS_8epilogue10collective6detail29Sm90TmaWarpSpecializedAdapterINS1G_15DefaultEpilogueISJ_SK_SK_NS1F_6thread17LinearCombinationISJ_Li1EffLNS1K_9ScaleType4KindE0ELNS_15FloatRoundStyleE2ESJ_EENS1_15EpilogueDefaultEEEEEvvEEEEvNT_6ParamsE,"a",@progbits
	.sectionflags	@""
	.align	4
.nv.constant0._ZN7cutlass13device_kernelINS_4gemm6kernel13GemmUniversalIN4cute5tupleIJiiiiEEENS1_10collective13CollectiveMmaINS1_37MainloopSm90TmaGmmaWarpSpecializedFP8ILi5ENS5_IJNS4_1CILi2EEENSA_ILi1EEESC_EEENS1_32KernelTmaWarpSpecializedPingpongEEENS5_IJNSA_ILi64EEENSA_ILi128EEESG_EEENS_12float_e5m2_tENS5_IJlSC_lEEESJ_SK_NS4_8TiledMMAINS4_8MMA_AtomIJNS4_4SM904GMMA31MMA_64x128x32_F32E5M2E5M2_SS_TNILNSO_7ScaleInE1ELSQ_1EEEEEENS4_6LayoutINS5_IJSC_SC_SC_EEENS5_IJNSA_ILi0EEESV_SV_EEEEENS5_IJNS4_10UnderscoreESY_SY_EEEEENS4_13SM90_TMA_LOADENS4_14ComposedLayoutINS4_7SwizzleILi2ELi4ELi3EEENS4_18smem_ptr_flag_bitsILi8EEENST_INS5_IJNSA_ILi8EEESG_EEENS5_IJSG_SC_EEEEEEEvNS4_8identityENS4_23SM90_TMA_LOAD_MULTICASTES1B_vS1C_EENS_8epilogue10collective6detail29Sm90TmaWarpSpecializedAdapterINS1G_15DefaultEpilogueISJ_SK_SK_NS1F_6thread17LinearCombinationISJ_Li1EffLNS1K_9ScaleType4KindE0ELNS_15FloatRoundStyleE2ESJ_EENS1_15EpilogueDefaultEEEEEvvEEEEvNT_6ParamsE:
	.zero		1664


//--------------------- SYMBOLS --------------------------

	.type		.nv.reservedSmem.offset0,@object
	.size		.nv.reservedSmem.offset0,0x4
